//
// Generated by NVIDIA NVVM Compiler
//
// Compiler Build ID: CL-36424714
// Cuda compilation tools, release 13.0, V13.0.88
// Based on NVVM 20.0.0
//

.version 9.0
.target sm_100
.address_size 64

	// .globl	_Z14producerKernelPKfPfi
// _ZZ15consumer1KernelPKfS0_PfiE4lut1 has been demoted
// _ZZ15consumer2KernelPKfS0_PfiE4lut2 has been demoted
// _ZZ20consumer1KernelNoPDLPKfS0_PfiE4lut1 has been demoted
// _ZZ20consumer2KernelNoPDLPKfS0_PfiE4lut2 has been demoted

.visible .entry _Z14producerKernelPKfPfi(
	.param .u64 .ptr .align 1 _Z14producerKernelPKfPfi_param_0,
	.param .u64 .ptr .align 1 _Z14producerKernelPKfPfi_param_1,
	.param .u32 _Z14producerKernelPKfPfi_param_2
)
{
	.reg .pred 	%p<5>;
	.reg .b32 	%r<12>;
	.reg .b32 	%f<36>;
	.reg .b64 	%rd<9>;

	ld.param.u64 	%rd1, [_Z14producerKernelPKfPfi_param_0];
	ld.param.u64 	%rd2, [_Z14producerKernelPKfPfi_param_1];
	ld.param.u32 	%r6, [_Z14producerKernelPKfPfi_param_2];
	mov.u32 	%r1, %ctaid.x;
	mov.u32 	%r7, %ntid.x;
	mov.u32 	%r2, %tid.x;
	mad.lo.s32 	%r3, %r1, %r7, %r2;
	setp.ge.s32 	%p1, %r3, %r6;
	@%p1 bra 	$L__BB0_4;
	cvta.to.global.u64 	%rd3, %rd1;
	mul.wide.s32 	%rd4, %r3, 4;
	add.s64 	%rd5, %rd3, %rd4;
	ld.global.f32 	%f35, [%rd5];
	mov.b32 	%r11, 0;
$L__BB0_2:
	fma.rn.f32 	%f4, %f35, 0f3F8147AE, 0f3A83126F;
	fma.rn.f32 	%f5, %f4, %f4, 0f3F800000;
	sqrt.rn.f32 	%f6, %f5;
	mul.f32 	%f7, %f6, 0f3F7D70A4;
	fma.rn.f32 	%f8, %f7, 0f3F8147AE, 0f3A83126F;
	fma.rn.f32 	%f9, %f8, %f8, 0f3F800000;
	sqrt.rn.f32 	%f10, %f9;
	mul.f32 	%f11, %f10, 0f3F7D70A4;
	fma.rn.f32 	%f12, %f11, 0f3F8147AE, 0f3A83126F;
	fma.rn.f32 	%f13, %f12, %f12, 0f3F800000;
	sqrt.rn.f32 	%f14, %f13;
	mul.f32 	%f15, %f14, 0f3F7D70A4;
	fma.rn.f32 	%f16, %f15, 0f3F8147AE, 0f3A83126F;
	fma.rn.f32 	%f17, %f16, %f16, 0f3F800000;
	sqrt.rn.f32 	%f18, %f17;
	mul.f32 	%f19, %f18, 0f3F7D70A4;
	fma.rn.f32 	%f20, %f19, 0f3F8147AE, 0f3A83126F;
	fma.rn.f32 	%f21, %f20, %f20, 0f3F800000;
	sqrt.rn.f32 	%f22, %f21;
	mul.f32 	%f23, %f22, 0f3F7D70A4;
	fma.rn.f32 	%f24, %f23, 0f3F8147AE, 0f3A83126F;
	fma.rn.f32 	%f25, %f24, %f24, 0f3F800000;
	sqrt.rn.f32 	%f26, %f25;
	mul.f32 	%f27, %f26, 0f3F7D70A4;
	fma.rn.f32 	%f28, %f27, 0f3F8147AE, 0f3A83126F;
	fma.rn.f32 	%f29, %f28, %f28, 0f3F800000;
	sqrt.rn.f32 	%f30, %f29;
	mul.f32 	%f31, %f30, 0f3F7D70A4;
	fma.rn.f32 	%f32, %f31, 0f3F8147AE, 0f3A83126F;
	fma.rn.f32 	%f33, %f32, %f32, 0f3F800000;
	sqrt.rn.f32 	%f34, %f33;
	mul.f32 	%f35, %f34, 0f3F7D70A4;
	add.s32 	%r11, %r11, 8;
	setp.ne.s32 	%p2, %r11, 1000;
	@%p2 bra 	$L__BB0_2;
	cvta.to.global.u64 	%rd6, %rd2;
	add.s64 	%rd8, %rd6, %rd4;
	st.global.f32 	[%rd8], %f35;
$L__BB0_4:
	setp.ne.s32 	%p3, %r2, 0;
	@%p3 bra 	$L__BB0_7;
	mov.u32 	%r9, %nctaid.x;
	shr.u32 	%r10, %r9, 1;
	setp.ne.s32 	%p4, %r1, %r10;
	@%p4 bra 	$L__BB0_7;
	// begin inline asm
	griddepcontrol.launch_dependents;
	// end inline asm
$L__BB0_7:
	ret;

}
	// .globl	_Z15consumer1KernelPKfS0_Pfi
.visible .entry _Z15consumer1KernelPKfS0_Pfi(
	.param .u64 .ptr .align 1 _Z15consumer1KernelPKfS0_Pfi_param_0,
	.param .u64 .ptr .align 1 _Z15consumer1KernelPKfS0_Pfi_param_1,
	.param .u64 .ptr .align 1 _Z15consumer1KernelPKfS0_Pfi_param_2,
	.param .u32 _Z15consumer1KernelPKfS0_Pfi_param_3
)
{
	.reg .pred 	%p<5>;
	.reg .b16 	%rs<6>;
	.reg .b32 	%r<65>;
	.reg .b32 	%f<117>;
	.reg .b64 	%rd<20>;
	// demoted variable
	.shared .align 4 .b8 _ZZ15consumer1KernelPKfS0_PfiE4lut1[32768];
	ld.param.u64 	%rd2, [_Z15consumer1KernelPKfS0_Pfi_param_0];
	ld.param.u64 	%rd4, [_Z15consumer1KernelPKfS0_Pfi_param_1];
	ld.param.u64 	%rd3, [_Z15consumer1KernelPKfS0_Pfi_param_2];
	ld.param.u32 	%r28, [_Z15consumer1KernelPKfS0_Pfi_param_3];
	cvta.to.global.u64 	%rd1, %rd4;
	mov.u32 	%r29, %ctaid.x;
	mov.u32 	%r1, %ntid.x;
	mov.u32 	%r2, %tid.x;
	mad.lo.s32 	%r3, %r29, %r1, %r2;
	add.s32 	%r30, %r2, %r1;
	cvt.u16.u32 	%rs2, %r30;
	xor.b16  	%rs3, %rs2, 8191;
	cvt.u16.u32 	%rs4, %r1;
	div.u16 	%rs5, %rs3, %rs4;
	and.b16  	%rs1, %rs5, 3;
	setp.eq.s16 	%p1, %rs1, 2;
	mov.u32 	%r59, %r2;
	@%p1 bra 	$L__BB1_3;
	cvt.u32.u16 	%r4, %rs1;
	mov.b32 	%r58, 0;
	mov.u32 	%r59, %r2;
$L__BB1_2:
	.pragma "nounroll";
	mul.wide.u32 	%rd5, %r59, 4;
	add.s64 	%rd6, %rd1, %rd5;
	ld.global.f32 	%f2, [%rd6];
	fma.rn.f32 	%f3, %f2, 0f40000000, 0f3F800000;
	shl.b32 	%r32, %r59, 2;
	mov.u32 	%r33, _ZZ15consumer1KernelPKfS0_PfiE4lut1;
	add.s32 	%r34, %r33, %r32;
	st.shared.f32 	[%r34], %f3;
	add.s32 	%r59, %r59, %r1;
	add.s32 	%r58, %r58, 1;
	xor.b32  	%r35, %r58, %r4;
	setp.ne.s32 	%p2, %r35, 2;
	@%p2 bra 	$L__BB1_2;
$L__BB1_3:
	shl.b32 	%r36, %r1, 1;
	add.s32 	%r63, %r59, %r36;
	shl.b32 	%r11, %r1, 2;
	mad.lo.s32 	%r62, %r1, 3, %r59;
	add.s32 	%r61, %r1, %r59;
	shl.b32 	%r37, %r59, 2;
	mov.u32 	%r38, _ZZ15consumer1KernelPKfS0_PfiE4lut1;
	add.s32 	%r60, %r38, %r37;
	shl.b32 	%r15, %r1, 4;
	shl.b32 	%r16, %r1, 3;
	mul.lo.s32 	%r17, %r1, 12;
$L__BB1_4:
	mul.wide.u32 	%rd7, %r59, 4;
	add.s64 	%rd8, %rd1, %rd7;
	ld.global.f32 	%f4, [%rd8];
	fma.rn.f32 	%f5, %f4, 0f40000000, 0f3F800000;
	st.shared.f32 	[%r60], %f5;
	add.s32 	%r39, %r59, %r1;
	mul.wide.u32 	%rd9, %r61, 4;
	add.s64 	%rd10, %rd1, %rd9;
	ld.global.f32 	%f6, [%rd10];
	fma.rn.f32 	%f7, %f6, 0f40000000, 0f3F800000;
	add.s32 	%r40, %r60, %r11;
	st.shared.f32 	[%r40], %f7;
	add.s32 	%r41, %r39, %r1;
	mul.wide.u32 	%rd11, %r63, 4;
	add.s64 	%rd12, %rd1, %rd11;
	ld.global.f32 	%f8, [%rd12];
	fma.rn.f32 	%f9, %f8, 0f40000000, 0f3F800000;
	add.s32 	%r42, %r60, %r16;
	st.shared.f32 	[%r42], %f9;
	add.s32 	%r43, %r41, %r1;
	mul.wide.u32 	%rd13, %r62, 4;
	add.s64 	%rd14, %rd1, %rd13;
	ld.global.f32 	%f10, [%rd14];
	fma.rn.f32 	%f11, %f10, 0f40000000, 0f3F800000;
	add.s32 	%r44, %r60, %r17;
	st.shared.f32 	[%r44], %f11;
	add.s32 	%r59, %r43, %r1;
	add.s32 	%r63, %r63, %r11;
	add.s32 	%r62, %r62, %r11;
	add.s32 	%r61, %r61, %r11;
	add.s32 	%r60, %r60, %r15;
	setp.lt.u32 	%p3, %r59, 8192;
	@%p3 bra 	$L__BB1_4;
	bar.sync 	0;
	shl.b32 	%r45, %r2, 2;
	add.s32 	%r47, %r38, %r45;
	ld.shared.f32 	%f12, [%r47];
	add.f32 	%f13, %f12, 0f00000000;
	fma.rn.f32 	%f14, %f12, 0f40000000, %f13;
	fma.rn.f32 	%f15, %f12, 0f40400000, %f14;
	fma.rn.f32 	%f16, %f12, 0f40800000, %f15;
	fma.rn.f32 	%f17, %f12, 0f40A00000, %f16;
	fma.rn.f32 	%f18, %f12, 0f40C00000, %f17;
	fma.rn.f32 	%f19, %f12, 0f40E00000, %f18;
	fma.rn.f32 	%f20, %f12, 0f41000000, %f19;
	fma.rn.f32 	%f21, %f12, 0f41100000, %f20;
	fma.rn.f32 	%f22, %f12, 0f41200000, %f21;
	fma.rn.f32 	%f23, %f12, 0f41300000, %f22;
	fma.rn.f32 	%f24, %f12, 0f41400000, %f23;
	fma.rn.f32 	%f25, %f12, 0f41500000, %f24;
	fma.rn.f32 	%f26, %f12, 0f41600000, %f25;
	fma.rn.f32 	%f27, %f12, 0f41700000, %f26;
	fma.rn.f32 	%f28, %f12, 0f41800000, %f27;
	fma.rn.f32 	%f29, %f12, 0f41880000, %f28;
	fma.rn.f32 	%f30, %f12, 0f41900000, %f29;
	fma.rn.f32 	%f31, %f12, 0f41980000, %f30;
	fma.rn.f32 	%f32, %f12, 0f41A00000, %f31;
	fma.rn.f32 	%f33, %f12, 0f41A80000, %f32;
	fma.rn.f32 	%f34, %f12, 0f41B00000, %f33;
	fma.rn.f32 	%f35, %f12, 0f41B80000, %f34;
	fma.rn.f32 	%f36, %f12, 0f41C00000, %f35;
	fma.rn.f32 	%f37, %f12, 0f41C80000, %f36;
	fma.rn.f32 	%f38, %f12, 0f41D00000, %f37;
	fma.rn.f32 	%f39, %f12, 0f41D80000, %f38;
	fma.rn.f32 	%f40, %f12, 0f41E00000, %f39;
	fma.rn.f32 	%f41, %f12, 0f41E80000, %f40;
	fma.rn.f32 	%f42, %f12, 0f41F00000, %f41;
	fma.rn.f32 	%f43, %f12, 0f41F80000, %f42;
	fma.rn.f32 	%f44, %f12, 0f42000000, %f43;
	fma.rn.f32 	%f45, %f12, 0f42040000, %f44;
	fma.rn.f32 	%f46, %f12, 0f42080000, %f45;
	fma.rn.f32 	%f47, %f12, 0f420C0000, %f46;
	fma.rn.f32 	%f48, %f12, 0f42100000, %f47;
	fma.rn.f32 	%f49, %f12, 0f42140000, %f48;
	fma.rn.f32 	%f50, %f12, 0f42180000, %f49;
	fma.rn.f32 	%f51, %f12, 0f421C0000, %f50;
	fma.rn.f32 	%f52, %f12, 0f42200000, %f51;
	fma.rn.f32 	%f53, %f12, 0f42240000, %f52;
	fma.rn.f32 	%f54, %f12, 0f42280000, %f53;
	fma.rn.f32 	%f55, %f12, 0f422C0000, %f54;
	fma.rn.f32 	%f56, %f12, 0f42300000, %f55;
	fma.rn.f32 	%f57, %f12, 0f42340000, %f56;
	fma.rn.f32 	%f58, %f12, 0f42380000, %f57;
	fma.rn.f32 	%f59, %f12, 0f423C0000, %f58;
	fma.rn.f32 	%f60, %f12, 0f42400000, %f59;
	fma.rn.f32 	%f61, %f12, 0f42440000, %f60;
	fma.rn.f32 	%f62, %f12, 0f42480000, %f61;
	fma.rn.f32 	%f63, %f12, 0f424C0000, %f62;
	fma.rn.f32 	%f64, %f12, 0f42500000, %f63;
	fma.rn.f32 	%f65, %f12, 0f42540000, %f64;
	fma.rn.f32 	%f66, %f12, 0f42580000, %f65;
	fma.rn.f32 	%f67, %f12, 0f425C0000, %f66;
	fma.rn.f32 	%f68, %f12, 0f42600000, %f67;
	fma.rn.f32 	%f69, %f12, 0f42640000, %f68;
	fma.rn.f32 	%f70, %f12, 0f42680000, %f69;
	fma.rn.f32 	%f71, %f12, 0f426C0000, %f70;
	fma.rn.f32 	%f72, %f12, 0f42700000, %f71;
	fma.rn.f32 	%f73, %f12, 0f42740000, %f72;
	fma.rn.f32 	%f74, %f12, 0f42780000, %f73;
	fma.rn.f32 	%f75, %f12, 0f427C0000, %f74;
	fma.rn.f32 	%f76, %f12, 0f42800000, %f75;
	fma.rn.f32 	%f77, %f12, 0f42820000, %f76;
	fma.rn.f32 	%f78, %f12, 0f42840000, %f77;
	fma.rn.f32 	%f79, %f12, 0f42860000, %f78;
	fma.rn.f32 	%f80, %f12, 0f42880000, %f79;
	fma.rn.f32 	%f81, %f12, 0f428A0000, %f80;
	fma.rn.f32 	%f82, %f12, 0f428C0000, %f81;
	fma.rn.f32 	%f83, %f12, 0f428E0000, %f82;
	fma.rn.f32 	%f84, %f12, 0f42900000, %f83;
	fma.rn.f32 	%f85, %f12, 0f42920000, %f84;
	fma.rn.f32 	%f86, %f12, 0f42940000, %f85;
	fma.rn.f32 	%f87, %f12, 0f42960000, %f86;
	fma.rn.f32 	%f88, %f12, 0f42980000, %f87;
	fma.rn.f32 	%f89, %f12, 0f429A0000, %f88;
	fma.rn.f32 	%f90, %f12, 0f429C0000, %f89;
	fma.rn.f32 	%f91, %f12, 0f429E0000, %f90;
	fma.rn.f32 	%f92, %f12, 0f42A00000, %f91;
	fma.rn.f32 	%f93, %f12, 0f42A20000, %f92;
	fma.rn.f32 	%f94, %f12, 0f42A40000, %f93;
	fma.rn.f32 	%f95, %f12, 0f42A60000, %f94;
	fma.rn.f32 	%f96, %f12, 0f42A80000, %f95;
	fma.rn.f32 	%f97, %f12, 0f42AA0000, %f96;
	fma.rn.f32 	%f98, %f12, 0f42AC0000, %f97;
	fma.rn.f32 	%f99, %f12, 0f42AE0000, %f98;
	fma.rn.f32 	%f100, %f12, 0f42B00000, %f99;
	fma.rn.f32 	%f101, %f12, 0f42B20000, %f100;
	fma.rn.f32 	%f102, %f12, 0f42B40000, %f101;
	fma.rn.f32 	%f103, %f12, 0f42B60000, %f102;
	fma.rn.f32 	%f104, %f12, 0f42B80000, %f103;
	fma.rn.f32 	%f105, %f12, 0f42BA0000, %f104;
	fma.rn.f32 	%f106, %f12, 0f42BC0000, %f105;
	fma.rn.f32 	%f107, %f12, 0f42BE0000, %f106;
	fma.rn.f32 	%f108, %f12, 0f42C00000, %f107;
	fma.rn.f32 	%f109, %f12, 0f42C20000, %f108;
	fma.rn.f32 	%f110, %f12, 0f42C40000, %f109;
	fma.rn.f32 	%f111, %f12, 0f42C60000, %f110;
	fma.rn.f32 	%f1, %f12, 0f42C80000, %f111;
	// begin inline asm
	griddepcontrol.wait;
	// end inline asm
	setp.ge.s32 	%p4, %r3, %r28;
	@%p4 bra 	$L__BB1_7;
	cvta.to.global.u64 	%rd15, %rd2;
	mul.wide.s32 	%rd16, %r3, 4;
	add.s64 	%rd17, %rd15, %rd16;
	ld.global.f32 	%f112, [%rd17];
	mul.f32 	%f113, %f112, 0f42C80000;
	cvt.rzi.s32.f32 	%r48, %f113;
	shr.s32 	%r49, %r48, 31;
	shr.u32 	%r50, %r49, 19;
	add.s32 	%r51, %r48, %r50;
	and.b32  	%r52, %r51, 1073733632;
	sub.s32 	%r53, %r48, %r52;
	shl.b32 	%r54, %r53, 2;
	add.s32 	%r56, %r38, %r54;
	ld.shared.f32 	%f114, [%r56];
	mul.f32 	%f115, %f112, %f114;
	fma.rn.f32 	%f116, %f1, 0f38D1B717, %f115;
	cvta.to.global.u64 	%rd18, %rd3;
	add.s64 	%rd19, %rd18, %rd16;
	st.global.f32 	[%rd19], %f116;
$L__BB1_7:
	ret;

}
	// .globl	_Z15consumer2KernelPKfS0_Pfi
.visible .entry _Z15consumer2KernelPKfS0_Pfi(
	.param .u64 .ptr .align 1 _Z15consumer2KernelPKfS0_Pfi_param_0,
	.param .u64 .ptr .align 1 _Z15consumer2KernelPKfS0_Pfi_param_1,
	.param .u64 .ptr .align 1 _Z15consumer2KernelPKfS0_Pfi_param_2,
	.param .u32 _Z15consumer2KernelPKfS0_Pfi_param_3
)
{
	.reg .pred 	%p<6>;
	.reg .b16 	%rs<6>;
	.reg .b32 	%r<73>;
	.reg .b32 	%f<28>;
	.reg .b64 	%rd<20>;
	// demoted variable
	.shared .align 4 .b8 _ZZ15consumer2KernelPKfS0_PfiE4lut2[32768];
	ld.param.u64 	%rd2, [_Z15consumer2KernelPKfS0_Pfi_param_0];
	ld.param.u64 	%rd4, [_Z15consumer2KernelPKfS0_Pfi_param_1];
	ld.param.u64 	%rd3, [_Z15consumer2KernelPKfS0_Pfi_param_2];
	ld.param.u32 	%r30, [_Z15consumer2KernelPKfS0_Pfi_param_3];
	cvta.to.global.u64 	%rd1, %rd4;
	mov.u32 	%r31, %ctaid.x;
	mov.u32 	%r1, %ntid.x;
	mov.u32 	%r2, %tid.x;
	mad.lo.s32 	%r3, %r31, %r1, %r2;
	add.s32 	%r32, %r2, %r1;
	cvt.u16.u32 	%rs2, %r32;
	xor.b16  	%rs3, %rs2, 8191;
	cvt.u16.u32 	%rs4, %r1;
	div.u16 	%rs5, %rs3, %rs4;
	and.b16  	%rs1, %rs5, 3;
	setp.eq.s16 	%p1, %rs1, 2;
	mov.u32 	%r66, %r2;
	@%p1 bra 	$L__BB2_3;
	cvt.u32.u16 	%r4, %rs1;
	mov.b32 	%r65, 0;
	mov.u32 	%r66, %r2;
$L__BB2_2:
	.pragma "nounroll";
	mul.wide.u32 	%rd5, %r66, 4;
	add.s64 	%rd6, %rd1, %rd5;
	ld.global.f32 	%f4, [%rd6];
	fma.rn.f32 	%f5, %f4, 0f3FC00000, 0f3F000000;
	shl.b32 	%r34, %r66, 2;
	mov.u32 	%r35, _ZZ15consumer2KernelPKfS0_PfiE4lut2;
	add.s32 	%r36, %r35, %r34;
	st.shared.f32 	[%r36], %f5;
	add.s32 	%r66, %r66, %r1;
	add.s32 	%r65, %r65, 1;
	xor.b32  	%r37, %r65, %r4;
	setp.ne.s32 	%p2, %r37, 2;
	@%p2 bra 	$L__BB2_2;
$L__BB2_3:
	shl.b32 	%r38, %r1, 1;
	add.s32 	%r70, %r66, %r38;
	shl.b32 	%r11, %r1, 2;
	mad.lo.s32 	%r69, %r1, 3, %r66;
	add.s32 	%r68, %r1, %r66;
	shl.b32 	%r39, %r66, 2;
	mov.u32 	%r40, _ZZ15consumer2KernelPKfS0_PfiE4lut2;
	add.s32 	%r67, %r40, %r39;
	shl.b32 	%r15, %r1, 4;
	shl.b32 	%r16, %r1, 3;
	mul.lo.s32 	%r17, %r1, 12;
$L__BB2_4:
	mul.wide.u32 	%rd7, %r66, 4;
	add.s64 	%rd8, %rd1, %rd7;
	ld.global.f32 	%f6, [%rd8];
	fma.rn.f32 	%f7, %f6, 0f3FC00000, 0f3F000000;
	st.shared.f32 	[%r67], %f7;
	add.s32 	%r41, %r66, %r1;
	mul.wide.u32 	%rd9, %r68, 4;
	add.s64 	%rd10, %rd1, %rd9;
	ld.global.f32 	%f8, [%rd10];
	fma.rn.f32 	%f9, %f8, 0f3FC00000, 0f3F000000;
	add.s32 	%r42, %r67, %r11;
	st.shared.f32 	[%r42], %f9;
	add.s32 	%r43, %r41, %r1;
	mul.wide.u32 	%rd11, %r70, 4;
	add.s64 	%rd12, %rd1, %rd11;
	ld.global.f32 	%f10, [%rd12];
	fma.rn.f32 	%f11, %f10, 0f3FC00000, 0f3F000000;
	add.s32 	%r44, %r67, %r16;
	st.shared.f32 	[%r44], %f11;
	add.s32 	%r45, %r43, %r1;
	mul.wide.u32 	%rd13, %r69, 4;
	add.s64 	%rd14, %rd1, %rd13;
	ld.global.f32 	%f12, [%rd14];
	fma.rn.f32 	%f13, %f12, 0f3FC00000, 0f3F000000;
	add.s32 	%r46, %r67, %r17;
	st.shared.f32 	[%r46], %f13;
	add.s32 	%r66, %r45, %r1;
	add.s32 	%r70, %r70, %r11;
	add.s32 	%r69, %r69, %r11;
	add.s32 	%r68, %r68, %r11;
	add.s32 	%r67, %r67, %r15;
	setp.lt.u32 	%p3, %r66, 8192;
	@%p3 bra 	$L__BB2_4;
	bar.sync 	0;
	shl.b32 	%r48, %r2, 2;
	add.s32 	%r50, %r40, %r48;
	ld.shared.f32 	%f1, [%r50];
	mov.f32 	%f27, 0f00000000;
	mov.b32 	%r72, -100;
$L__BB2_6:
	add.s32 	%r51, %r72, 105;
	add.s32 	%r52, %r72, 102;
	cvt.rn.f32.u32 	%f15, %r52;
	fma.rn.f32 	%f16, %f1, %f15, %f27;
	add.s32 	%r53, %r72, 103;
	cvt.rn.f32.u32 	%f17, %r53;
	fma.rn.f32 	%f18, %f1, %f17, %f16;
	add.s32 	%r54, %r72, 104;
	cvt.rn.f32.u32 	%f19, %r54;
	fma.rn.f32 	%f20, %f1, %f19, %f18;
	cvt.rn.f32.u32 	%f21, %r51;
	fma.rn.f32 	%f27, %f1, %f21, %f20;
	add.s32 	%r72, %r72, 4;
	setp.ne.s32 	%p4, %r72, 0;
	@%p4 bra 	$L__BB2_6;
	// begin inline asm
	griddepcontrol.wait;
	// end inline asm
	setp.ge.s32 	%p5, %r3, %r30;
	@%p5 bra 	$L__BB2_9;
	cvta.to.global.u64 	%rd15, %rd2;
	mul.wide.s32 	%rd16, %r3, 4;
	add.s64 	%rd17, %rd15, %rd16;
	ld.global.f32 	%f22, [%rd17];
	mul.f32 	%f23, %f22, 0f43160000;
	cvt.rzi.s32.f32 	%r55, %f23;
	shr.s32 	%r56, %r55, 31;
	shr.u32 	%r57, %r56, 19;
	add.s32 	%r58, %r55, %r57;
	and.b32  	%r59, %r58, 1073733632;
	sub.s32 	%r60, %r55, %r59;
	shl.b32 	%r61, %r60, 2;
	add.s32 	%r63, %r40, %r61;
	ld.shared.f32 	%f24, [%r63];
	mul.f32 	%f25, %f22, %f24;
	fma.rn.f32 	%f26, %f27, 0f3951B717, %f25;
	cvta.to.global.u64 	%rd18, %rd3;
	add.s64 	%rd19, %rd18, %rd16;
	st.global.f32 	[%rd19], %f26;
$L__BB2_9:
	ret;

}
	// .globl	_Z20consumer1KernelNoPDLPKfS0_Pfi
.visible .entry _Z20consumer1KernelNoPDLPKfS0_Pfi(
	.param .u64 .ptr .align 1 _Z20consumer1KernelNoPDLPKfS0_Pfi_param_0,
	.param .u64 .ptr .align 1 _Z20consumer1KernelNoPDLPKfS0_Pfi_param_1,
	.param .u64 .ptr .align 1 _Z20consumer1KernelNoPDLPKfS0_Pfi_param_2,
	.param .u32 _Z20consumer1KernelNoPDLPKfS0_Pfi_param_3
)
{
	.reg .pred 	%p<5>;
	.reg .b16 	%rs<6>;
	.reg .b32 	%r<65>;
	.reg .b32 	%f<117>;
	.reg .b64 	%rd<20>;
	// demoted variable
	.shared .align 4 .b8 _ZZ20consumer1KernelNoPDLPKfS0_PfiE4lut1[32768];
	ld.param.u64 	%rd2, [_Z20consumer1KernelNoPDLPKfS0_Pfi_param_0];
	ld.param.u64 	%rd4, [_Z20consumer1KernelNoPDLPKfS0_Pfi_param_1];
	ld.param.u64 	%rd3, [_Z20consumer1KernelNoPDLPKfS0_Pfi_param_2];
	ld.param.u32 	%r28, [_Z20consumer1KernelNoPDLPKfS0_Pfi_param_3];
	cvta.to.global.u64 	%rd1, %rd4;
	mov.u32 	%r29, %ctaid.x;
	mov.u32 	%r1, %ntid.x;
	mov.u32 	%r2, %tid.x;
	mad.lo.s32 	%r3, %r29, %r1, %r2;
	add.s32 	%r30, %r2, %r1;
	cvt.u16.u32 	%rs2, %r30;
	xor.b16  	%rs3, %rs2, 8191;
	cvt.u16.u32 	%rs4, %r1;
	div.u16 	%rs5, %rs3, %rs4;
	and.b16  	%rs1, %rs5, 3;
	setp.eq.s16 	%p1, %rs1, 2;
	mov.u32 	%r59, %r2;
	@%p1 bra 	$L__BB3_3;
	cvt.u32.u16 	%r4, %rs1;
	mov.b32 	%r58, 0;
	mov.u32 	%r59, %r2;
$L__BB3_2:
	.pragma "nounroll";
	mul.wide.u32 	%rd5, %r59, 4;
	add.s64 	%rd6, %rd1, %rd5;
	ld.global.f32 	%f2, [%rd6];
	fma.rn.f32 	%f3, %f2, 0f40000000, 0f3F800000;
	shl.b32 	%r32, %r59, 2;
	mov.u32 	%r33, _ZZ20consumer1KernelNoPDLPKfS0_PfiE4lut1;
	add.s32 	%r34, %r33, %r32;
	st.shared.f32 	[%r34], %f3;
	add.s32 	%r59, %r59, %r1;
	add.s32 	%r58, %r58, 1;
	xor.b32  	%r35, %r58, %r4;
	setp.ne.s32 	%p2, %r35, 2;
	@%p2 bra 	$L__BB3_2;
$L__BB3_3:
	shl.b32 	%r36, %r1, 1;
	add.s32 	%r63, %r59, %r36;
	shl.b32 	%r11, %r1, 2;
	mad.lo.s32 	%r62, %r1, 3, %r59;
	add.s32 	%r61, %r1, %r59;
	shl.b32 	%r37, %r59, 2;
	mov.u32 	%r38, _ZZ20consumer1KernelNoPDLPKfS0_PfiE4lut1;
	add.s32 	%r60, %r38, %r37;
	shl.b32 	%r15, %r1, 4;
	shl.b32 	%r16, %r1, 3;
	mul.lo.s32 	%r17, %r1, 12;
$L__BB3_4:
	mul.wide.u32 	%rd7, %r59, 4;
	add.s64 	%rd8, %rd1, %rd7;
	ld.global.f32 	%f4, [%rd8];
	fma.rn.f32 	%f5, %f4, 0f40000000, 0f3F800000;
	st.shared.f32 	[%r60], %f5;
	add.s32 	%r39, %r59, %r1;
	mul.wide.u32 	%rd9, %r61, 4;
	add.s64 	%rd10, %rd1, %rd9;
	ld.global.f32 	%f6, [%rd10];
	fma.rn.f32 	%f7, %f6, 0f40000000, 0f3F800000;
	add.s32 	%r40, %r60, %r11;
	st.shared.f32 	[%r40], %f7;
	add.s32 	%r41, %r39, %r1;
	mul.wide.u32 	%rd11, %r63, 4;
	add.s64 	%rd12, %rd1, %rd11;
	ld.global.f32 	%f8, [%rd12];
	fma.rn.f32 	%f9, %f8, 0f40000000, 0f3F800000;
	add.s32 	%r42, %r60, %r16;
	st.shared.f32 	[%r42], %f9;
	add.s32 	%r43, %r41, %r1;
	mul.wide.u32 	%rd13, %r62, 4;
	add.s64 	%rd14, %rd1, %rd13;
	ld.global.f32 	%f10, [%rd14];
	fma.rn.f32 	%f11, %f10, 0f40000000, 0f3F800000;
	add.s32 	%r44, %r60, %r17;
	st.shared.f32 	[%r44], %f11;
	add.s32 	%r59, %r43, %r1;
	add.s32 	%r63, %r63, %r11;
	add.s32 	%r62, %r62, %r11;
	add.s32 	%r61, %r61, %r11;
	add.s32 	%r60, %r60, %r15;
	setp.lt.u32 	%p3, %r59, 8192;
	@%p3 bra 	$L__BB3_4;
	bar.sync 	0;
	shl.b32 	%r45, %r2, 2;
	add.s32 	%r47, %r38, %r45;
	ld.shared.f32 	%f12, [%r47];
	add.f32 	%f13, %f12, 0f00000000;
	fma.rn.f32 	%f14, %f12, 0f40000000, %f13;
	fma.rn.f32 	%f15, %f12, 0f40400000, %f14;
	fma.rn.f32 	%f16, %f12, 0f40800000, %f15;
	fma.rn.f32 	%f17, %f12, 0f40A00000, %f16;
	fma.rn.f32 	%f18, %f12, 0f40C00000, %f17;
	fma.rn.f32 	%f19, %f12, 0f40E00000, %f18;
	fma.rn.f32 	%f20, %f12, 0f41000000, %f19;
	fma.rn.f32 	%f21, %f12, 0f41100000, %f20;
	fma.rn.f32 	%f22, %f12, 0f41200000, %f21;
	fma.rn.f32 	%f23, %f12, 0f41300000, %f22;
	fma.rn.f32 	%f24, %f12, 0f41400000, %f23;
	fma.rn.f32 	%f25, %f12, 0f41500000, %f24;
	fma.rn.f32 	%f26, %f12, 0f41600000, %f25;
	fma.rn.f32 	%f27, %f12, 0f41700000, %f26;
	fma.rn.f32 	%f28, %f12, 0f41800000, %f27;
	fma.rn.f32 	%f29, %f12, 0f41880000, %f28;
	fma.rn.f32 	%f30, %f12, 0f41900000, %f29;
	fma.rn.f32 	%f31, %f12, 0f41980000, %f30;
	fma.rn.f32 	%f32, %f12, 0f41A00000, %f31;
	fma.rn.f32 	%f33, %f12, 0f41A80000, %f32;
	fma.rn.f32 	%f34, %f12, 0f41B00000, %f33;
	fma.rn.f32 	%f35, %f12, 0f41B80000, %f34;
	fma.rn.f32 	%f36, %f12, 0f41C00000, %f35;
	fma.rn.f32 	%f37, %f12, 0f41C80000, %f36;
	fma.rn.f32 	%f38, %f12, 0f41D00000, %f37;
	fma.rn.f32 	%f39, %f12, 0f41D80000, %f38;
	fma.rn.f32 	%f40, %f12, 0f41E00000, %f39;
	fma.rn.f32 	%f41, %f12, 0f41E80000, %f40;
	fma.rn.f32 	%f42, %f12, 0f41F00000, %f41;
	fma.rn.f32 	%f43, %f12, 0f41F80000, %f42;
	fma.rn.f32 	%f44, %f12, 0f42000000, %f43;
	fma.rn.f32 	%f45, %f12, 0f42040000, %f44;
	fma.rn.f32 	%f46, %f12, 0f42080000, %f45;
	fma.rn.f32 	%f47, %f12, 0f420C0000, %f46;
	fma.rn.f32 	%f48, %f12, 0f42100000, %f47;
	fma.rn.f32 	%f49, %f12, 0f42140000, %f48;
	fma.rn.f32 	%f50, %f12, 0f42180000, %f49;
	fma.rn.f32 	%f51, %f12, 0f421C0000, %f50;
	fma.rn.f32 	%f52, %f12, 0f42200000, %f51;
	fma.rn.f32 	%f53, %f12, 0f42240000, %f52;
	fma.rn.f32 	%f54, %f12, 0f42280000, %f53;
	fma.rn.f32 	%f55, %f12, 0f422C0000, %f54;
	fma.rn.f32 	%f56, %f12, 0f42300000, %f55;
	fma.rn.f32 	%f57, %f12, 0f42340000, %f56;
	fma.rn.f32 	%f58, %f12, 0f42380000, %f57;
	fma.rn.f32 	%f59, %f12, 0f423C0000, %f58;
	fma.rn.f32 	%f60, %f12, 0f42400000, %f59;
	fma.rn.f32 	%f61, %f12, 0f42440000, %f60;
	fma.rn.f32 	%f62, %f12, 0f42480000, %f61;
	fma.rn.f32 	%f63, %f12, 0f424C0000, %f62;
	fma.rn.f32 	%f64, %f12, 0f42500000, %f63;
	fma.rn.f32 	%f65, %f12, 0f42540000, %f64;
	fma.rn.f32 	%f66, %f12, 0f42580000, %f65;
	fma.rn.f32 	%f67, %f12, 0f425C0000, %f66;
	fma.rn.f32 	%f68, %f12, 0f42600000, %f67;
	fma.rn.f32 	%f69, %f12, 0f42640000, %f68;
	fma.rn.f32 	%f70, %f12, 0f42680000, %f69;
	fma.rn.f32 	%f71, %f12, 0f426C0000, %f70;
	fma.rn.f32 	%f72, %f12, 0f42700000, %f71;
	fma.rn.f32 	%f73, %f12, 0f42740000, %f72;
	fma.rn.f32 	%f74, %f12, 0f42780000, %f73;
	fma.rn.f32 	%f75, %f12, 0f427C0000, %f74;
	fma.rn.f32 	%f76, %f12, 0f42800000, %f75;
	fma.rn.f32 	%f77, %f12, 0f42820000, %f76;
	fma.rn.f32 	%f78, %f12, 0f42840000, %f77;
	fma.rn.f32 	%f79, %f12, 0f42860000, %f78;
	fma.rn.f32 	%f80, %f12, 0f42880000, %f79;
	fma.rn.f32 	%f81, %f12, 0f428A0000, %f80;
	fma.rn.f32 	%f82, %f12, 0f428C0000, %f81;
	fma.rn.f32 	%f83, %f12, 0f428E0000, %f82;
	fma.rn.f32 	%f84, %f12, 0f42900000, %f83;
	fma.rn.f32 	%f85, %f12, 0f42920000, %f84;
	fma.rn.f32 	%f86, %f12, 0f42940000, %f85;
	fma.rn.f32 	%f87, %f12, 0f42960000, %f86;
	fma.rn.f32 	%f88, %f12, 0f42980000, %f87;
	fma.rn.f32 	%f89, %f12, 0f429A0000, %f88;
	fma.rn.f32 	%f90, %f12, 0f429C0000, %f89;
	fma.rn.f32 	%f91, %f12, 0f429E0000, %f90;
	fma.rn.f32 	%f92, %f12, 0f42A00000, %f91;
	fma.rn.f32 	%f93, %f12, 0f42A20000, %f92;
	fma.rn.f32 	%f94, %f12, 0f42A40000, %f93;
	fma.rn.f32 	%f95, %f12, 0f42A60000, %f94;
	fma.rn.f32 	%f96, %f12, 0f42A80000, %f95;
	fma.rn.f32 	%f97, %f12, 0f42AA0000, %f96;
	fma.rn.f32 	%f98, %f12, 0f42AC0000, %f97;
	fma.rn.f32 	%f99, %f12, 0f42AE0000, %f98;
	fma.rn.f32 	%f100, %f12, 0f42B00000, %f99;
	fma.rn.f32 	%f101, %f12, 0f42B20000, %f100;
	fma.rn.f32 	%f102, %f12, 0f42B40000, %f101;
	fma.rn.f32 	%f103, %f12, 0f42B60000, %f102;
	fma.rn.f32 	%f104, %f12, 0f42B80000, %f103;
	fma.rn.f32 	%f105, %f12, 0f42BA0000, %f104;
	fma.rn.f32 	%f106, %f12, 0f42BC0000, %f105;
	fma.rn.f32 	%f107, %f12, 0f42BE0000, %f106;
	fma.rn.f32 	%f108, %f12, 0f42C00000, %f107;
	fma.rn.f32 	%f109, %f12, 0f42C20000, %f108;
	fma.rn.f32 	%f110, %f12, 0f42C40000, %f109;
	fma.rn.f32 	%f111, %f12, 0f42C60000, %f110;
	fma.rn.f32 	%f1, %f12, 0f42C80000, %f111;
	setp.ge.s32 	%p4, %r3, %r28;
	@%p4 bra 	$L__BB3_7;
	cvta.to.global.u64 	%rd15, %rd2;
	mul.wide.s32 	%rd16, %r3, 4;
	add.s64 	%rd17, %rd15, %rd16;
	ld.global.f32 	%f112, [%rd17];
	mul.f32 	%f113, %f112, 0f42C80000;
	cvt.rzi.s32.f32 	%r48, %f113;
	shr.s32 	%r49, %r48, 31;
	shr.u32 	%r50, %r49, 19;
	add.s32 	%r51, %r48, %r50;
	and.b32  	%r52, %r51, 1073733632;
	sub.s32 	%r53, %r48, %r52;
	shl.b32 	%r54, %r53, 2;
	add.s32 	%r56, %r38, %r54;
	ld.shared.f32 	%f114, [%r56];
	mul.f32 	%f115, %f112, %f114;
	fma.rn.f32 	%f116, %f1, 0f38D1B717, %f115;
	cvta.to.global.u64 	%rd18, %rd3;
	add.s64 	%rd19, %rd18, %rd16;
	st.global.f32 	[%rd19], %f116;
$L__BB3_7:
	ret;

}
	// .globl	_Z20consumer2KernelNoPDLPKfS0_Pfi
.visible .entry _Z20consumer2KernelNoPDLPKfS0_Pfi(
	.param .u64 .ptr .align 1 _Z20consumer2KernelNoPDLPKfS0_Pfi_param_0,
	.param .u64 .ptr .align 1 _Z20consumer2KernelNoPDLPKfS0_Pfi_param_1,
	.param .u64 .ptr .align 1 _Z20consumer2KernelNoPDLPKfS0_Pfi_param_2,
	.param .u32 _Z20consumer2KernelNoPDLPKfS0_Pfi_param_3
)
{
	.reg .pred 	%p<6>;
	.reg .b16 	%rs<6>;
	.reg .b32 	%r<73>;
	.reg .b32 	%f<28>;
	.reg .b64 	%rd<20>;
	// demoted variable
	.shared .align 4 .b8 _ZZ20consumer2KernelNoPDLPKfS0_PfiE4lut2[32768];
	ld.param.u64 	%rd2, [_Z20consumer2KernelNoPDLPKfS0_Pfi_param_0];
	ld.param.u64 	%rd4, [_Z20consumer2KernelNoPDLPKfS0_Pfi_param_1];
	ld.param.u64 	%rd3, [_Z20consumer2KernelNoPDLPKfS0_Pfi_param_2];
	ld.param.u32 	%r30, [_Z20consumer2KernelNoPDLPKfS0_Pfi_param_3];
	cvta.to.global.u64 	%rd1, %rd4;
	mov.u32 	%r31, %ctaid.x;
	mov.u32 	%r1, %ntid.x;
	mov.u32 	%r2, %tid.x;
	mad.lo.s32 	%r3, %r31, %r1, %r2;
	add.s32 	%r32, %r2, %r1;
	cvt.u16.u32 	%rs2, %r32;
	xor.b16  	%rs3, %rs2, 8191;
	cvt.u16.u32 	%rs4, %r1;
	div.u16 	%rs5, %rs3, %rs4;
	and.b16  	%rs1, %rs5, 3;
	setp.eq.s16 	%p1, %rs1, 2;
	mov.u32 	%r66, %r2;
	@%p1 bra 	$L__BB4_3;
	cvt.u32.u16 	%r4, %rs1;
	mov.b32 	%r65, 0;
	mov.u32 	%r66, %r2;
$L__BB4_2:
	.pragma "nounroll";
	mul.wide.u32 	%rd5, %r66, 4;
	add.s64 	%rd6, %rd1, %rd5;
	ld.global.f32 	%f4, [%rd6];
	fma.rn.f32 	%f5, %f4, 0f3FC00000, 0f3F000000;
	shl.b32 	%r34, %r66, 2;
	mov.u32 	%r35, _ZZ20consumer2KernelNoPDLPKfS0_PfiE4lut2;
	add.s32 	%r36, %r35, %r34;
	st.shared.f32 	[%r36], %f5;
	add.s32 	%r66, %r66, %r1;
	add.s32 	%r65, %r65, 1;
	xor.b32  	%r37, %r65, %r4;
	setp.ne.s32 	%p2, %r37, 2;
	@%p2 bra 	$L__BB4_2;
$L__BB4_3:
	shl.b32 	%r38, %r1, 1;
	add.s32 	%r70, %r66, %r38;
	shl.b32 	%r11, %r1, 2;
	mad.lo.s32 	%r69, %r1, 3, %r66;
	add.s32 	%r68, %r1, %r66;
	shl.b32 	%r39, %r66, 2;
	mov.u32 	%r40, _ZZ20consumer2KernelNoPDLPKfS0_PfiE4lut2;
	add.s32 	%r67, %r40, %r39;
	shl.b32 	%r15, %r1, 4;
	shl.b32 	%r16, %r1, 3;
	mul.lo.s32 	%r17, %r1, 12;
$L__BB4_4:
	mul.wide.u32 	%rd7, %r66, 4;
	add.s64 	%rd8, %rd1, %rd7;
	ld.global.f32 	%f6, [%rd8];
	fma.rn.f32 	%f7, %f6, 0f3FC00000, 0f3F000000;
	st.shared.f32 	[%r67], %f7;
	add.s32 	%r41, %r66, %r1;
	mul.wide.u32 	%rd9, %r68, 4;
	add.s64 	%rd10, %rd1, %rd9;
	ld.global.f32 	%f8, [%rd10];
	fma.rn.f32 	%f9, %f8, 0f3FC00000, 0f3F000000;
	add.s32 	%r42, %r67, %r11;
	st.shared.f32 	[%r42], %f9;
	add.s32 	%r43, %r41, %r1;
	mul.wide.u32 	%rd11, %r70, 4;
	add.s64 	%rd12, %rd1, %rd11;
	ld.global.f32 	%f10, [%rd12];
	fma.rn.f32 	%f11, %f10, 0f3FC00000, 0f3F000000;
	add.s32 	%r44, %r67, %r16;
	st.shared.f32 	[%r44], %f11;
	add.s32 	%r45, %r43, %r1;
	mul.wide.u32 	%rd13, %r69, 4;
	add.s64 	%rd14, %rd1, %rd13;
	ld.global.f32 	%f12, [%rd14];
	fma.rn.f32 	%f13, %f12, 0f3FC00000, 0f3F000000;
	add.s32 	%r46, %r67, %r17;
	st.shared.f32 	[%r46], %f13;
	add.s32 	%r66, %r45, %r1;
	add.s32 	%r70, %r70, %r11;
	add.s32 	%r69, %r69, %r11;
	add.s32 	%r68, %r68, %r11;
	add.s32 	%r67, %r67, %r15;
	setp.lt.u32 	%p3, %r66, 8192;
	@%p3 bra 	$L__BB4_4;
	bar.sync 	0;
	shl.b32 	%r48, %r2, 2;
	add.s32 	%r50, %r40, %r48;
	ld.shared.f32 	%f1, [%r50];
	mov.f32 	%f27, 0f00000000;
	mov.b32 	%r72, -100;
$L__BB4_6:
	add.s32 	%r51, %r72, 105;
	add.s32 	%r52, %r72, 102;
	cvt.rn.f32.u32 	%f15, %r52;
	fma.rn.f32 	%f16, %f1, %f15, %f27;
	add.s32 	%r53, %r72, 103;
	cvt.rn.f32.u32 	%f17, %r53;
	fma.rn.f32 	%f18, %f1, %f17, %f16;
	add.s32 	%r54, %r72, 104;
	cvt.rn.f32.u32 	%f19, %r54;
	fma.rn.f32 	%f20, %f1, %f19, %f18;
	cvt.rn.f32.u32 	%f21, %r51;
	fma.rn.f32 	%f27, %f1, %f21, %f20;
	add.s32 	%r72, %r72, 4;
	setp.ne.s32 	%p4, %r72, 0;
	@%p4 bra 	$L__BB4_6;
	setp.ge.s32 	%p5, %r3, %r30;
	@%p5 bra 	$L__BB4_9;
	cvta.to.global.u64 	%rd15, %rd2;
	mul.wide.s32 	%rd16, %r3, 4;
	add.s64 	%rd17, %rd15, %rd16;
	ld.global.f32 	%f22, [%rd17];
	mul.f32 	%f23, %f22, 0f43160000;
	cvt.rzi.s32.f32 	%r55, %f23;
	shr.s32 	%r56, %r55, 31;
	shr.u32 	%r57, %r56, 19;
	add.s32 	%r58, %r55, %r57;
	and.b32  	%r59, %r58, 1073733632;
	sub.s32 	%r60, %r55, %r59;
	shl.b32 	%r61, %r60, 2;
	add.s32 	%r63, %r40, %r61;
	ld.shared.f32 	%f24, [%r63];
	mul.f32 	%f25, %f22, %f24;
	fma.rn.f32 	%f26, %f27, 0f3951B717, %f25;
	cvta.to.global.u64 	%rd18, %rd3;
	add.s64 	%rd19, %rd18, %rd16;
	st.global.f32 	[%rd19], %f26;
$L__BB4_9:
	ret;

}


// ===== COMPILED SASS (sm_100) =====

	.target	sm_100

	.elftype	@"ET_EXEC"


//--------------------- .note.nv.tkinfo           --------------------------
	.section	.note.nv.tkinfo,"",@"SHT_NOTE"
	.sectionflags	@"SHF_NOTE_NV_TKINFO"
	.tkinfo
        /*0018*/ 	.word	0x00000002
        /*0030*/ 	.string	""
        /*0030*/ 	.string	"ptxas"
        /*0030*/ 	.string	"Cuda compilation tools, release 13.0, V13.0.88"
        /*0030*/ 	.string	"Build cuda_13.0.r13.0/compiler.36424714_0"
        /*0030*/ 	.string	"-arch sm_100 -m 64 "



//--------------------- .note.nv.cuinfo           --------------------------
	.section	.note.nv.cuinfo,"",@"SHT_NOTE"
	.sectionflags	@"SHF_NOTE_NV_CUINFO"
        /*0018*/ 	.short	0x0002
        /*001a*/ 	.short	0x0064
        /*001c*/ 	.short	0x0082
	.zero		2


//--------------------- .nv.info                  --------------------------
	.section	.nv.info,"",@"SHT_CUDA_INFO"
	.align	4


	//----- nvinfo : EIATTR_REGCOUNT
	.align		4
        /*0000*/ 	.byte	0x04, 0x2f
        /*0002*/ 	.short	(.L_1 - .L_0)
	.align		4
.L_0:
        /*0004*/ 	.word	index@(_Z14producerKernelPKfPfi)
        /*0008*/ 	.word	0x0000000f


	//----- nvinfo : EIATTR_FRAME_SIZE
	.align		4
.L_1:
        /*000c*/ 	.byte	0x04, 0x11
        /*000e*/ 	.short	(.L_3 - .L_2)
	.align		4
.L_2:
        /*0010*/ 	.word	index@($__internal_4_$__cuda_sm20_sqrt_rn_f32_slowpath)
        /*0014*/ 	.word	0x00000000


	//----- nvinfo : EIATTR_FRAME_SIZE
	.align		4
.L_3:
        /*0018*/ 	.byte	0x04, 0x11
        /*001a*/ 	.short	(.L_5 - .L_4)
	.align		4
.L_4:
        /*001c*/ 	.word	index@(_Z14producerKernelPKfPfi)
        /*0020*/ 	.word	0x00000000


	//----- nvinfo : EIATTR_REGCOUNT
	.align		4
.L_5:
        /*0024*/ 	.byte	0x04, 0x2f
        /*0026*/ 	.short	(.L_7 - .L_6)
	.align		4
.L_6:
        /*0028*/ 	.word	index@(_Z15consumer1KernelPKfS0_Pfi)
        /*002c*/ 	.word	0x0000001b


	//----- nvinfo : EIATTR_FRAME_SIZE
	.align		4
.L_7:
        /*0030*/ 	.byte	0x04, 0x11
        /*0032*/ 	.short	(.L_9 - .L_8)
	.align		4
.L_8:
        /*0034*/ 	.word	index@($__internal_3_$__cuda_sm20_div_u16)
        /*0038*/ 	.word	0x00000000


	//----- nvinfo : EIATTR_FRAME_SIZE
	.align		4
.L_9:
        /*003c*/ 	.byte	0x04, 0x11
        /*003e*/ 	.short	(.L_11 - .L_10)
	.align		4
.L_10:
        /*0040*/ 	.word	index@(_Z15consumer1KernelPKfS0_Pfi)
        /*0044*/ 	.word	0x00000000


	//----- nvinfo : EIATTR_REGCOUNT
	.align		4
.L_11:
        /*0048*/ 	.byte	0x04, 0x2f
        /*004a*/ 	.short	(.L_13 - .L_12)
	.align		4
.L_12:
        /*004c*/ 	.word	index@(_Z15consumer2KernelPKfS0_Pfi)
        /*0050*/ 	.word	0x0000001b


	//----- nvinfo : EIATTR_FRAME_SIZE
	.align		4
.L_13:
        /*0054*/ 	.byte	0x04, 0x11
        /*0056*/ 	.short	(.L_15 - .L_14)
	.align		4
.L_14:
        /*0058*/ 	.word	index@($__internal_2_$__cuda_sm20_div_u16)
        /*005c*/ 	.word	0x00000000


	//----- nvinfo : EIATTR_FRAME_SIZE
	.align		4
.L_15:
        /*0060*/ 	.byte	0x04, 0x11
        /*0062*/ 	.short	(.L_17 - .L_16)
	.align		4
.L_16:
        /*0064*/ 	.word	index@(_Z15consumer2KernelPKfS0_Pfi)
        /*0068*/ 	.word	0x00000000


	//----- nvinfo : EIATTR_REGCOUNT
	.align		4
.L_17:
        /*006c*/ 	.byte	0x04, 0x2f
        /*006e*/ 	.short	(.L_19 - .L_18)
	.align		4
.L_18:
        /*0070*/ 	.word	index@(_Z20consumer1KernelNoPDLPKfS0_Pfi)
        /*0074*/ 	.word	0x0000001b


	//----- nvinfo : EIATTR_FRAME_SIZE
	.align		4
.L_19:
        /*0078*/ 	.byte	0x04, 0x11
        /*007a*/ 	.short	(.L_21 - .L_20)
	.align		4
.L_20:
        /*007c*/ 	.word	index@($__internal_1_$__cuda_sm20_div_u16)
        /*0080*/ 	.word	0x00000000


	//----- nvinfo : EIATTR_FRAME_SIZE
	.align		4
.L_21:
        /*0084*/ 	.byte	0x04, 0x11
        /*0086*/ 	.short	(.L_23 - .L_22)
	.align		4
.L_22:
        /*0088*/ 	.word	index@(_Z20consumer1KernelNoPDLPKfS0_Pfi)
        /*008c*/ 	.word	0x00000000


	//----- nvinfo : EIATTR_REGCOUNT
	.align		4
.L_23:
        /*0090*/ 	.byte	0x04, 0x2f
        /*0092*/ 	.short	(.L_25 - .L_24)
	.align		4
.L_24:
        /*0094*/ 	.word	index@(_Z20consumer2KernelNoPDLPKfS0_Pfi)
        /*0098*/ 	.word	0x0000001b


	//----- nvinfo : EIATTR_FRAME_SIZE
	.align		4
.L_25:
        /*009c*/ 	.byte	0x04, 0x11
        /*009e*/ 	.short	(.L_27 - .L_26)
	.align		4
.L_26:
        /*00a0*/ 	.word	index@($__internal_0_$__cuda_sm20_div_u16)
        /*00a4*/ 	.word	0x00000000


	//----- nvinfo : EIATTR_FRAME_SIZE
	.align		4
.L_27:
        /*00a8*/ 	.byte	0x04, 0x11
        /*00aa*/ 	.short	(.L_29 - .L_28)
	.align		4
.L_28:
        /*00ac*/ 	.word	index@(_Z20consumer2KernelNoPDLPKfS0_Pfi)
        /*00b0*/ 	.word	0x00000000


	//----- nvinfo : EIATTR_MIN_STACK_SIZE
	.align		4
.L_29:
        /*00b4*/ 	.byte	0x04, 0x12
        /*00b6*/ 	.short	(.L_31 - .L_30)
	.align		4
.L_30:
        /*00b8*/ 	.word	index@(_Z20consumer2KernelNoPDLPKfS0_Pfi)
        /*00bc*/ 	.word	0x00000000


	//----- nvinfo : EIATTR_MIN_STACK_SIZE
	.align		4
.L_31:
        /*00c0*/ 	.byte	0x04, 0x12
        /*00c2*/ 	.short	(.L_33 - .L_32)
	.align		4
.L_32:
        /*00c4*/ 	.word	index@(_Z20consumer1KernelNoPDLPKfS0_Pfi)
        /*00c8*/ 	.word	0x00000000


	//----- nvinfo : EIATTR_MIN_STACK_SIZE
	.align		4
.L_33:
        /*00cc*/ 	.byte	0x04, 0x12
        /*00ce*/ 	.short	(.L_35 - .L_34)
	.align		4
.L_34:
        /*00d0*/ 	.word	index@(_Z15consumer2KernelPKfS0_Pfi)
        /*00d4*/ 	.word	0x00000000


	//----- nvinfo : EIATTR_MIN_STACK_SIZE
	.align		4
.L_35:
        /*00d8*/ 	.byte	0x04, 0x12
        /*00da*/ 	.short	(.L_37 - .L_36)
	.align		4
.L_36:
        /*00dc*/ 	.word	index@(_Z15consumer1KernelPKfS0_Pfi)
        /*00e0*/ 	.word	0x00000000


	//----- nvinfo : EIATTR_MIN_STACK_SIZE
	.align		4
.L_37:
        /*00e4*/ 	.byte	0x04, 0x12
        /*00e6*/ 	.short	(.L_39 - .L_38)
	.align		4
.L_38:
        /*00e8*/ 	.word	index@(_Z14producerKernelPKfPfi)
        /*00ec*/ 	.word	0x00000000
.L_39:


//--------------------- .nv.compat                --------------------------
	.section	.nv.compat,"",@"SHT_CUDA_COMPAT_INFO"
	.align	4
        /*0000*/ 	.byte	0x02, 0x09, 0x00, 0x00, 0x02, 0x02, 0x01, 0x00, 0x02, 0x05, 0x05, 0x00, 0x03, 0x07, 0x01, 0x01
        /*0010*/ 	.byte	0x02, 0x03, 0x00, 0x00, 0x02, 0x06, 0x01, 0x00, 0x04, 0x0b, 0x08, 0x00, 0x01, 0x00, 0x00, 0x00
        /*0020*/ 	.byte	0x00, 0x00, 0x00, 0x00


//--------------------- .nv.info._Z20consumer2KernelNoPDLPKfS0_Pfi --------------------------
	.section	.nv.info._Z20consumer2KernelNoPDLPKfS0_Pfi,"",@"SHT_CUDA_INFO"
	.sectionflags	@""
	.align	4


	//----- nvinfo : EIATTR_CUDA_API_VERSION
	.align		4
        /*0000*/ 	.byte	0x04, 0x37
        /*0002*/ 	.short	(.L_41 - .L_40)
.L_40:
        /*0004*/ 	.word	0x00000082


	//----- nvinfo : EIATTR_KPARAM_INFO
	.align		4
.L_41:
        /*0008*/ 	.byte	0x04, 0x17
        /*000a*/ 	.short	(.L_43 - .L_42)
.L_42:
        /*000c*/ 	.word	0x00000000
        /*0010*/ 	.short	0x0003
        /*0012*/ 	.short	0x0018
        /*0014*/ 	.byte	0x00, 0xf0, 0x11, 0x00


	//----- nvinfo : EIATTR_KPARAM_INFO
	.align		4
.L_43:
        /*0018*/ 	.byte	0x04, 0x17
        /*001a*/ 	.short	(.L_45 - .L_44)
.L_44:
        /*001c*/ 	.word	0x00000000
        /*0020*/ 	.short	0x0002
        /*0022*/ 	.short	0x0010
        /*0024*/ 	.byte	0x00, 0xf5, 0x21, 0x00


	//----- nvinfo : EIATTR_KPARAM_INFO
	.align		4
.L_45:
        /*0028*/ 	.byte	0x04, 0x17
        /*002a*/ 	.short	(.L_47 - .L_46)
.L_46:
        /*002c*/ 	.word	0x00000000
        /*0030*/ 	.short	0x0001
        /*0032*/ 	.short	0x0008
        /*0034*/ 	.byte	0x00, 0xf5, 0x21, 0x00


	//----- nvinfo : EIATTR_KPARAM_INFO
	.align		4
.L_47:
        /*0038*/ 	.byte	0x04, 0x17
        /*003a*/ 	.short	(.L_49 - .L_48)
.L_48:
        /*003c*/ 	.word	0x00000000
        /*0040*/ 	.short	0x0000
        /*0042*/ 	.short	0x0000
        /*0044*/ 	.byte	0x00, 0xf5, 0x21, 0x00


	//----- nvinfo : EIATTR_SPARSE_MMA_MASK
	.align		4
.L_49:
        /*0048*/ 	.byte	0x03, 0x50
        /*004a*/ 	.short	0x0000


	//----- nvinfo : EIATTR_MAXREG_COUNT
	.align		4
        /*004c*/ 	.byte	0x03, 0x1b
        /*004e*/ 	.short	0x00ff


	//----- nvinfo : EIATTR_NUM_BARRIERS
	.align		4
        /*0050*/ 	.byte	0x02, 0x4c
        /*0052*/ 	.byte	0x01
	.zero		1


	//----- nvinfo : EIATTR_MERCURY_ISA_VERSION
	.align		4
        /*0054*/ 	.byte	0x03, 0x5f
        /*0056*/ 	.short	0x0101


	//----- nvinfo : EIATTR_VRC_CTA_INIT_COUNT
	.align		4
        /*0058*/ 	.byte	0x02, 0x4a
	.zero		1
	.zero		1


	//----- nvinfo : EIATTR_EXIT_INSTR_OFFSETS
	.align		4
        /*005c*/ 	.byte	0x04, 0x1c
        /*005e*/ 	.short	(.L_51 - .L_50)


	//   ....[0]....
.L_50:
        /*0060*/ 	.word	0x000004e0


	//   ....[1]....
        /*0064*/ 	.word	0x00000c30


	//----- nvinfo : EIATTR_CRS_STACK_SIZE
	.align		4
.L_51:
        /*0068*/ 	.byte	0x04, 0x1e
        /*006a*/ 	.short	(.L_53 - .L_52)
.L_52:
        /*006c*/ 	.word	0x00000000


	//----- nvinfo : EIATTR_CBANK_PARAM_SIZE
	.align		4
.L_53:
        /*0070*/ 	.byte	0x03, 0x19
        /*0072*/ 	.short	0x001c


	//----- nvinfo : EIATTR_PARAM_CBANK
	.align		4
        /*0074*/ 	.byte	0x04, 0x0a
        /*0076*/ 	.short	(.L_55 - .L_54)
	.align		4
.L_54:
        /*0078*/ 	.word	index@(.nv.constant0._Z20consumer2KernelNoPDLPKfS0_Pfi)
        /*007c*/ 	.short	0x0380
        /*007e*/ 	.short	0x001c


	//----- nvinfo : EIATTR_SW_WAR
	.align		4
.L_55:
        /*0080*/ 	.byte	0x04, 0x36
        /*0082*/ 	.short	(.L_57 - .L_56)
.L_56:
        /*0084*/ 	.word	0x00000008
.L_57:


//--------------------- .nv.info._Z20consumer1KernelNoPDLPKfS0_Pfi --------------------------
	.section	.nv.info._Z20consumer1KernelNoPDLPKfS0_Pfi,"",@"SHT_CUDA_INFO"
	.sectionflags	@""
	.align	4


	//----- nvinfo : EIATTR_CUDA_API_VERSION
	.align		4
        /*0000*/ 	.byte	0x04, 0x37
        /*0002*/ 	.short	(.L_59 - .L_58)
.L_58:
        /*0004*/ 	.word	0x00000082


	//----- nvinfo : EIATTR_KPARAM_INFO
	.align		4
.L_59:
        /*0008*/ 	.byte	0x04, 0x17
        /*000a*/ 	.short	(.L_61 - .L_60)
.L_60:
        /*000c*/ 	.word	0x00000000
        /*0010*/ 	.short	0x0003
        /*0012*/ 	.short	0x0018
        /*0014*/ 	.byte	0x00, 0xf0, 0x11, 0x00


	//----- nvinfo : EIATTR_KPARAM_INFO
	.align		4
.L_61:
        /*0018*/ 	.byte	0x04, 0x17
        /*001a*/ 	.short	(.L_63 - .L_62)
.L_62:
        /*001c*/ 	.word	0x00000000
        /*0020*/ 	.short	0x0002
        /*0022*/ 	.short	0x0010
        /*0024*/ 	.byte	0x00, 0xf5, 0x21, 0x00


	//----- nvinfo : EIATTR_KPARAM_INFO
	.align		4
.L_63:
        /*0028*/ 	.byte	0x04, 0x17
        /*002a*/ 	.short	(.L_65 - .L_64)
.L_64:
        /*002c*/ 	.word	0x00000000
        /*0030*/ 	.short	0x0001
        /*0032*/ 	.short	0x0008
        /*0034*/ 	.byte	0x00, 0xf5, 0x21, 0x00


	//----- nvinfo : EIATTR_KPARAM_INFO
	.align		4
.L_65:
        /*0038*/ 	.byte	0x04, 0x17
        /*003a*/ 	.short	(.L_67 - .L_66)
.L_66:
        /*003c*/ 	.word	0x00000000
        /*0040*/ 	.short	0x0000
        /*0042*/ 	.short	0x0000
        /*0044*/ 	.byte	0x00, 0xf5, 0x21, 0x00


	//----- nvinfo : EIATTR_SPARSE_MMA_MASK
	.align		4
.L_67:
        /*0048*/ 	.byte	0x03, 0x50
        /*004a*/ 	.short	0x0000


	//----- nvinfo : EIATTR_MAXREG_COUNT
	.align		4
        /*004c*/ 	.byte	0x03, 0x1b
        /*004e*/ 	.short	0x00ff


	//----- nvinfo : EIATTR_NUM_BARRIERS
	.align		4
        /*0050*/ 	.byte	0x02, 0x4c
        /*0052*/ 	.byte	0x01
	.zero		1


	//----- nvinfo : EIATTR_MERCURY_ISA_VERSION
	.align		4
        /*0054*/ 	.byte	0x03, 0x5f
        /*0056*/ 	.short	0x0101


	//----- nvinfo : EIATTR_VRC_CTA_INIT_COUNT
	.align		4
        /*0058*/ 	.byte	0x02, 0x4a
	.zero		1
	.zero		1


	//----- nvinfo : EIATTR_EXIT_INSTR_OFFSETS
	.align		4
        /*005c*/ 	.byte	0x04, 0x1c
        /*005e*/ 	.short	(.L_69 - .L_68)


	//   ....[0]....
.L_68:
        /*0060*/ 	.word	0x000004e0


	//   ....[1]....
        /*0064*/ 	.word	0x00000c30


	//----- nvinfo : EIATTR_CRS_STACK_SIZE
	.align		4
.L_69:
        /*0068*/ 	.byte	0x04, 0x1e
        /*006a*/ 	.short	(.L_71 - .L_70)
.L_70:
        /*006c*/ 	.word	0x00000000


	//----- nvinfo : EIATTR_CBANK_PARAM_SIZE
	.align		4
.L_71:
        /*0070*/ 	.byte	0x03, 0x19
        /*0072*/ 	.short	0x001c


	//----- nvinfo : EIATTR_PARAM_CBANK
	.align		4
        /*0074*/ 	.byte	0x04, 0x0a
        /*0076*/ 	.short	(.L_73 - .L_72)
	.align		4
.L_72:
        /*0078*/ 	.word	index@(.nv.constant0._Z20consumer1KernelNoPDLPKfS0_Pfi)
        /*007c*/ 	.short	0x0380
        /*007e*/ 	.short	0x001c


	//----- nvinfo : EIATTR_SW_WAR
	.align		4
.L_73:
        /*0080*/ 	.byte	0x04, 0x36
        /*0082*/ 	.short	(.L_75 - .L_74)
.L_74:
        /*0084*/ 	.word	0x00000008
.L_75:


//--------------------- .nv.info._Z15consumer2KernelPKfS0_Pfi --------------------------
	.section	.nv.info._Z15consumer2KernelPKfS0_Pfi,"",@"SHT_CUDA_INFO"
	.sectionflags	@""
	.align	4


	//----- nvinfo : EIATTR_CUDA_API_VERSION
	.align		4
        /*0000*/ 	.byte	0x04, 0x37
        /*0002*/ 	.short	(.L_77 - .L_76)
.L_76:
        /*0004*/ 	.word	0x00000082


	//----- nvinfo : EIATTR_KPARAM_INFO
	.align		4
.L_77:
        /*0008*/ 	.byte	0x04, 0x17
        /*000a*/ 	.short	(.L_79 - .L_78)
.L_78:
        /*000c*/ 	.word	0x00000000
        /*0010*/ 	.short	0x0003
        /*0012*/ 	.short	0x0018
        /*0014*/ 	.byte	0x00, 0xf0, 0x11, 0x00


	//----- nvinfo : EIATTR_KPARAM_INFO
	.align		4
.L_79:
        /*0018*/ 	.byte	0x04, 0x17
        /*001a*/ 	.short	(.L_81 - .L_80)
.L_80:
        /*001c*/ 	.word	0x00000000
        /*0020*/ 	.short	0x0002
        /*0022*/ 	.short	0x0010
        /*0024*/ 	.byte	0x00, 0xf5, 0x21, 0x00


	//----- nvinfo : EIATTR_KPARAM_INFO
	.align		4
.L_81:
        /*0028*/ 	.byte	0x04, 0x17
        /*002a*/ 	.short	(.L_83 - .L_82)
.L_82:
        /*002c*/ 	.word	0x00000000
        /*0030*/ 	.short	0x0001
        /*0032*/ 	.short	0x0008
        /*0034*/ 	.byte	0x00, 0xf5, 0x21, 0x00


	//----- nvinfo : EIATTR_KPARAM_INFO
	.align		4
.L_83:
        /*0038*/ 	.byte	0x04, 0x17
        /*003a*/ 	.short	(.L_85 - .L_84)
.L_84:
        /*003c*/ 	.word	0x00000000
        /*0040*/ 	.short	0x0000
        /*0042*/ 	.short	0x0000
        /*0044*/ 	.byte	0x00, 0xf5, 0x21, 0x00


	//----- nvinfo : EIATTR_SPARSE_MMA_MASK
	.align		4
.L_85:
        /*0048*/ 	.byte	0x03, 0x50
        /*004a*/ 	.short	0x0000


	//----- nvinfo : EIATTR_MAXREG_COUNT
	.align		4
        /*004c*/ 	.byte	0x03, 0x1b
        /*004e*/ 	.short	0x00ff


	//----- nvinfo : EIATTR_NUM_BARRIERS
	.align		4
        /*0050*/ 	.byte	0x02, 0x4c
        /*0052*/ 	.byte	0x01
	.zero		1


	//----- nvinfo : EIATTR_MERCURY_ISA_VERSION
	.align		4
        /*0054*/ 	.byte	0x03, 0x5f
        /*0056*/ 	.short	0x0101


	//----- nvinfo : EIATTR_VRC_CTA_INIT_COUNT
	.align		4
        /*0058*/ 	.byte	0x02, 0x4a
	.zero		1
	.zero		1


	//----- nvinfo : EIATTR_EXIT_INSTR_OFFSETS
	.align		4
        /*005c*/ 	.byte	0x04, 0x1c
        /*005e*/ 	.short	(.L_87 - .L_86)


	//   ....[0]....
.L_86:
        /*0060*/ 	.word	0x000004f0


	//   ....[1]....
        /*0064*/ 	.word	0x00000c40


	//----- nvinfo : EIATTR_CRS_STACK_SIZE
	.align		4
.L_87:
        /*0068*/ 	.byte	0x04, 0x1e
        /*006a*/ 	.short	(.L_89 - .L_88)
.L_88:
        /*006c*/ 	.word	0x00000000


	//----- nvinfo : EIATTR_CBANK_PARAM_SIZE
	.align		4
.L_89:
        /*0070*/ 	.byte	0x03, 0x19
        /*0072*/ 	.short	0x001c


	//----- nvinfo : EIATTR_PARAM_CBANK
	.align		4
        /*0074*/ 	.byte	0x04, 0x0a
        /*0076*/ 	.short	(.L_91 - .L_90)
	.align		4
.L_90:
        /*0078*/ 	.word	index@(.nv.constant0._Z15consumer2KernelPKfS0_Pfi)
        /*007c*/ 	.short	0x0380
        /*007e*/ 	.short	0x001c


	//----- nvinfo : EIATTR_SW_WAR
	.align		4
.L_91:
        /*0080*/ 	.byte	0x04, 0x36
        /*0082*/ 	.short	(.L_93 - .L_92)
.L_92:
        /*0084*/ 	.word	0x00000008
.L_93:


//--------------------- .nv.info._Z15consumer1KernelPKfS0_Pfi --------------------------
	.section	.nv.info._Z15consumer1KernelPKfS0_Pfi,"",@"SHT_CUDA_INFO"
	.sectionflags	@""
	.align	4


	//----- nvinfo : EIATTR_CUDA_API_VERSION
	.align		4
        /*0000*/ 	.byte	0x04, 0x37
        /*0002*/ 	.short	(.L_95 - .L_94)
.L_94:
        /*0004*/ 	.word	0x00000082


	//----- nvinfo : EIATTR_KPARAM_INFO
	.align		4
.L_95:
        /*0008*/ 	.byte	0x04, 0x17
        /*000a*/ 	.short	(.L_97 - .L_96)
.L_96:
        /*000c*/ 	.word	0x00000000
        /*0010*/ 	.short	0x0003
        /*0012*/ 	.short	0x0018
        /*0014*/ 	.byte	0x00, 0xf0, 0x11, 0x00


	//----- nvinfo : EIATTR_KPARAM_INFO
	.align		4
.L_97:
        /*0018*/ 	.byte	0x04, 0x17
        /*001a*/ 	.short	(.L_99 - .L_98)
.L_98:
        /*001c*/ 	.word	0x00000000
        /*0020*/ 	.short	0x0002
        /*0022*/ 	.short	0x0010
        /*0024*/ 	.byte	0x00, 0xf5, 0x21, 0x00


	//----- nvinfo : EIATTR_KPARAM_INFO
	.align		4
.L_99:
        /*0028*/ 	.byte	0x04, 0x17
        /*002a*/ 	.short	(.L_101 - .L_100)
.L_100:
        /*002c*/ 	.word	0x00000000
        /*0030*/ 	.short	0x0001
        /*0032*/ 	.short	0x0008
        /*0034*/ 	.byte	0x00, 0xf5, 0x21, 0x00


	//----- nvinfo : EIATTR_KPARAM_INFO
	.align		4
.L_101:
        /*0038*/ 	.byte	0x04, 0x17
        /*003a*/ 	.short	(.L_103 - .L_102)
.L_102:
        /*003c*/ 	.word	0x00000000
        /*0040*/ 	.short	0x0000
        /*0042*/ 	.short	0x0000
        /*0044*/ 	.byte	0x00, 0xf5, 0x21, 0x00


	//----- nvinfo : EIATTR_SPARSE_MMA_MASK
	.align		4
.L_103:
        /*0048*/ 	.byte	0x03, 0x50
        /*004a*/ 	.short	0x0000


	//----- nvinfo : EIATTR_MAXREG_COUNT
	.align		4
        /*004c*/ 	.byte	0x03, 0x1b
        /*004e*/ 	.short	0x00ff


	//----- nvinfo : EIATTR_NUM_BARRIERS
	.align		4
        /*0050*/ 	.byte	0x02, 0x4c
        /*0052*/ 	.byte	0x01
	.zero		1


	//----- nvinfo : EIATTR_MERCURY_ISA_VERSION
	.align		4
        /*0054*/ 	.byte	0x03, 0x5f
        /*0056*/ 	.short	0x0101


	//----- nvinfo : EIATTR_VRC_CTA_INIT_COUNT
	.align		4
        /*0058*/ 	.byte	0x02, 0x4a
	.zero		1
	.zero		1


	//----- nvinfo : EIATTR_EXIT_INSTR_OFFSETS
	.align		4
        /*005c*/ 	.byte	0x04, 0x1c
        /*005e*/ 	.short	(.L_105 - .L_104)


	//   ....[0]....
.L_104:
        /*0060*/ 	.word	0x000004f0


	//   ....[1]....
        /*0064*/ 	.word	0x00000c40


	//----- nvinfo : EIATTR_CRS_STACK_SIZE
	.align		4
.L_105:
        /*0068*/ 	.byte	0x04, 0x1e
        /*006a*/ 	.short	(.L_107 - .L_106)
.L_106:
        /*006c*/ 	.word	0x00000000


	//----- nvinfo : EIATTR_CBANK_PARAM_SIZE
	.align		4
.L_107:
        /*0070*/ 	.byte	0x03, 0x19
        /*0072*/ 	.short	0x001c


	//----- nvinfo : EIATTR_PARAM_CBANK
	.align		4
        /*0074*/ 	.byte	0x04, 0x0a
        /*0076*/ 	.short	(.L_109 - .L_108)
	.align		4
.L_108:
        /*0078*/ 	.word	index@(.nv.constant0._Z15consumer1KernelPKfS0_Pfi)
        /*007c*/ 	.short	0x0380
        /*007e*/ 	.short	0x001c


	//----- nvinfo : EIATTR_SW_WAR
	.align		4
.L_109:
        /*0080*/ 	.byte	0x04, 0x36
        /*0082*/ 	.short	(.L_111 - .L_110)
.L_110:
        /*0084*/ 	.word	0x00000008
.L_111:


//--------------------- .nv.info._Z14producerKernelPKfPfi --------------------------
	.section	.nv.info._Z14producerKernelPKfPfi,"",@"SHT_CUDA_INFO"
	.sectionflags	@""
	.align	4


	//----- nvinfo : EIATTR_CUDA_API_VERSION
	.align		4
        /*0000*/ 	.byte	0x04, 0x37
        /*0002*/ 	.short	(.L_113 - .L_112)
.L_112:
        /*0004*/ 	.word	0x00000082


	//----- nvinfo : EIATTR_KPARAM_INFO
	.align		4
.L_113:
        /*0008*/ 	.byte	0x04, 0x17
        /*000a*/ 	.short	(.L_115 - .L_114)
.L_114:
        /*000c*/ 	.word	0x00000000
        /*0010*/ 	.short	0x0002
        /*0012*/ 	.short	0x0010
        /*0014*/ 	.byte	0x00, 0xf0, 0x11, 0x00


	//----- nvinfo : EIATTR_KPARAM_INFO
	.align		4
.L_115:
        /*0018*/ 	.byte	0x04, 0x17
        /*001a*/ 	.short	(.L_117 - .L_116)
.L_116:
        /*001c*/ 	.word	0x00000000
        /*0020*/ 	.short	0x0001
        /*0022*/ 	.short	0x0008
        /*0024*/ 	.byte	0x00, 0xf5, 0x21, 0x00


	//----- nvinfo : EIATTR_KPARAM_INFO
	.align		4
.L_117:
        /*0028*/ 	.byte	0x04, 0x17
        /*002a*/ 	.short	(.L_119 - .L_118)
.L_118:
        /*002c*/ 	.word	0x00000000
        /*0030*/ 	.short	0x0000
        /*0032*/ 	.short	0x0000
        /*0034*/ 	.byte	0x00, 0xf5, 0x21, 0x00


	//----- nvinfo : EIATTR_SPARSE_MMA_MASK
	.align		4
.L_119:
        /*0038*/ 	.byte	0x03, 0x50
        /*003a*/ 	.short	0x0000


	//----- nvinfo : EIATTR_MAXREG_COUNT
	.align		4
        /*003c*/ 	.byte	0x03, 0x1b
        /*003e*/ 	.short	0x00ff


	//----- nvinfo : EIATTR_MERCURY_ISA_VERSION
	.align		4
        /*0040*/ 	.byte	0x03, 0x5f
        /*0042*/ 	.short	0x0101


	//----- nvinfo : EIATTR_VRC_CTA_INIT_COUNT
	.align		4
        /*0044*/ 	.byte	0x02, 0x4a
	.zero		1
	.zero		1


	//----- nvinfo : EIATTR_EXIT_INSTR_OFFSETS
	.align		4
        /*0048*/ 	.byte	0x04, 0x1c
        /*004a*/ 	.short	(.L_121 - .L_120)


	//   ....[0]....
.L_120:
        /*004c*/ 	.word	0x00000aa0


	//   ....[1]....
        /*0050*/ 	.word	0x00000ae0


	//   ....[2]....
        /*0054*/ 	.word	0x00000b00


	//----- nvinfo : EIATTR_CRS_STACK_SIZE
	.align		4
.L_121:
        /*0058*/ 	.byte	0x04, 0x1e
        /*005a*/ 	.short	(.L_123 - .L_122)
.L_122:
        /*005c*/ 	.word	0x00000000


	//----- nvinfo : EIATTR_CBANK_PARAM_SIZE
	.align		4
.L_123:
        /*0060*/ 	.byte	0x03, 0x19
        /*0062*/ 	.short	0x0014


	//----- nvinfo : EIATTR_PARAM_CBANK
	.align		4
        /*0064*/ 	.byte	0x04, 0x0a
        /*0066*/ 	.short	(.L_125 - .L_124)
	.align		4
.L_124:
        /*0068*/ 	.word	index@(.nv.constant0._Z14producerKernelPKfPfi)
        /*006c*/ 	.short	0x0380
        /*006e*/ 	.short	0x0014


	//----- nvinfo : EIATTR_SW_WAR
	.align		4
.L_125:
        /*0070*/ 	.byte	0x04, 0x36
        /*0072*/ 	.short	(.L_127 - .L_126)
.L_126:
        /*0074*/ 	.word	0x00000008
.L_127:


//--------------------- .nv.callgraph             --------------------------
	.section	.nv.callgraph,"",@"SHT_CUDA_CALLGRAPH"
	.align	4
	.sectionentsize	8
	.align		4
        /*0000*/ 	.word	0x00000000
	.align		4
        /*0004*/ 	.word	0xffffffff
	.align		4
        /*0008*/ 	.word	0x00000000
	.align		4
        /*000c*/ 	.word	0xfffffffe
	.align		4
        /*0010*/ 	.word	0x00000000
	.align		4
        /*0014*/ 	.word	0xfffffffd
	.align		4
        /*0018*/ 	.word	0x00000000
	.align		4
        /*001c*/ 	.word	0xfffffffc


//--------------------- .text._Z20consumer2KernelNoPDLPKfS0_Pfi --------------------------
	.section	.text._Z20consumer2KernelNoPDLPKfS0_Pfi,"ax",@progbits
	.align	128
        .global         _Z20consumer2KernelNoPDLPKfS0_Pfi
        .type           _Z20consumer2KernelNoPDLPKfS0_Pfi,@function
        .size           _Z20consumer2KernelNoPDLPKfS0_Pfi,(.L_x_53 - _Z20consumer2KernelNoPDLPKfS0_Pfi)
        .other          _Z20consumer2KernelNoPDLPKfS0_Pfi,@"STO_CUDA_ENTRY STV_DEFAULT"
_Z20consumer2KernelNoPDLPKfS0_Pfi:
.text._Z20consumer2KernelNoPDLPKfS0_Pfi:
[----:B------:R-:W-:Y:S01]  /*0000*/  LDC R1, c[0x0][0x37c] ;  /* 0x0000df00ff017b82 */ /* 0x000fe20000000800 */
[----:B------:R-:W0:Y:S07]  /*0010*/  S2R R0, SR_TID.X ;  /* 0x0000000000007919 */ /* 0x000e2e0000002100 */
[----:B------:R-:W1:Y:S08]  /*0020*/  LDC R3, c[0x0][0x360] ;  /* 0x0000d800ff037b82 */ /* 0x000e700000000800 */
[----:B------:R-:W2:Y:S01]  /*0030*/  S2UR UR4, SR_CTAID.X ;  /* 0x00000000000479c3 */ /* 0x000ea20000002500 */
[----:B-1----:R-:W-:-:S02]  /*0040*/  LOP3.LUT R5, R3, 0xffff, RZ, 0xc0, !PT ;  /* 0x0000ffff03057812 */ /* 0x002fc400078ec0ff */
[----:B0-----:R-:W-:-:S04]  /*0050*/  IADD3 R2, PT, PT, R3, R0, RZ ;  /* 0x0000000003027210 */ /* 0x001fc80007ffe0ff */
[----:B------:R-:W-:Y:S01]  /*0060*/  LOP3.LUT R4, R2, 0x1fff, RZ, 0x3c, !PT ;  /* 0x00001fff02047812 */ /* 0x000fe200078e3cff */
[----:B--2---:R-:W-:-:S03]  /*0070*/  IMAD R2, R3, UR4, R0 ;  /* 0x0000000403027c24 */ /* 0x004fc6000f8e0200 */
[----:B------:R-:W-:Y:S02]  /*0080*/  LOP3.LUT R4, R4, 0xffff, RZ, 0xc0, !PT ;  /* 0x0000ffff04047812 */ /* 0x000fe400078ec0ff */
[----:B------:R-:W-:-:S07]  /*0090*/  MOV R9, 0xb0 ;  /* 0x000000b000097802 */ /* 0x000fce0000000f00 */
[----:B------:R-:W-:Y:S05]  /*00a0*/  CALL.REL.NOINC `($__internal_0_$__cuda_sm20_div_u16) ;  /* 0x0000000800e47944 */ /* 0x000fea0003c00000 */
[----:B------:R-:W-:Y:S01]  /*00b0*/  LOP3.LUT R14, R8, 0x3, RZ, 0xc0, !PT ;  /* 0x00000003080e7812 */ /* 0x000fe200078ec0ff */
[----:B------:R-:W0:Y:S01]  /*00c0*/  LDCU.64 UR6, c[0x0][0x358] ;  /* 0x00006b00ff0677ac */ /* 0x000e220008000a00 */
[----:B------:R-:W-:Y:S01]  /*00d0*/  BSSY.RECONVERGENT B0, `(.L_x_0) ;  /* 0x0000015000007945 */ /* 0x000fe20003800200 */
[----:B------:R-:W-:Y:S02]  /*00e0*/  MOV R6, R0 ;  /* 0x0000000000067202 */ /* 0x000fe40000000f00 */
[----:B------:R-:W-:-:S13]  /*00f0*/  ISETP.NE.AND P0, PT, R14, 0x2, PT ;  /* 0x000000020e00780c */ /* 0x000fda0003f05270 */
[----:B------:R-:W-:Y:S05]  /*0100*/  @!P0 BRA `(.L_x_1) ;  /* 0x0000000000448947 */ /* 0x000fea0003800000 */
[----:B------:R-:W1:Y:S01]  /*0110*/  S2R R11, SR_CgaCtaId ;  /* 0x00000000000b7919 */ /* 0x000e620000008800 */
[----:B------:R-:W2:Y:S01]  /*0120*/  LDC.64 R4, c[0x0][0x388] ;  /* 0x0000e200ff047b82 */ /* 0x000ea20000000a00 */
[----:B------:R-:W-:Y:S01]  /*0130*/  MOV R6, 0x400 ;  /* 0x0000040000067802 */ /* 0x000fe20000000f00 */
[----:B------:R-:W-:-:S03]  /*0140*/  HFMA2 R7, -RZ, RZ, 0, 0 ;  /* 0x00000000ff077431 */ /* 0x000fc600000001ff */
[----:B-1----:R-:W-:Y:S02]  /*0150*/  LEA R11, R11, R6, 0x18 ;  /* 0x000000060b0b7211 */ /* 0x002fe400078ec0ff */
[----:B------:R-:W-:-:S07]  /*0160*/  MOV R6, R0 ;  /* 0x0000000000067202 */ /* 0x000fce0000000f00 */
.L_x_2:
[----:B--2---:R-:W-:-:S06]  /*0170*/  IMAD.WIDE.U32 R8, R6, 0x4, R4 ;  /* 0x0000000406087825 */ /* 0x004fcc00078e0004 */
[----:B0-----:R-:W2:Y:S01]  /*0180*/  LDG.E R8, desc[UR6][R8.64] ;  /* 0x0000000608087981 */ /* 0x001ea2000c1e1900 */
[----:B------:R-:W-:Y:S02]  /*0190*/  MOV R15, 0x3fc00000 ;  /* 0x3fc00000000f7802 */ /* 0x000fe40000000f00 */
[----:B-1----:R-:W-:Y:S02]  /*01a0*/  LEA R13, R6, R11, 0x2 ;  /* 0x0000000b060d7211 */ /* 0x002fe400078e10ff */
[----:B------:R-:W-:Y:S02]  /*01b0*/  IADD3 R7, PT, PT, R7, 0x1, RZ ;  /* 0x0000000107077810 */ /* 0x000fe40007ffe0ff */
[----:B------:R-:W-:Y:S02]  /*01c0*/  IADD3 R6, PT, PT, R3, R6, RZ ;  /* 0x0000000603067210 */ /* 0x000fe40007ffe0ff */
[----:B------:R-:W-:-:S04]  /*01d0*/  LOP3.LUT R12, R7, R14, RZ, 0x3c, !PT ;  /* 0x0000000e070c7212 */ /* 0x000fc800078e3cff */
[----:B------:R-:W-:Y:S01]  /*01e0*/  ISETP.NE.AND P0, PT, R12, 0x2, PT ;  /* 0x000000020c00780c */ /* 0x000fe20003f05270 */
[----:B--2---:R-:W-:-:S05]  /*01f0*/  FFMA R10, R8, R15, 0.5 ;  /* 0x3f000000080a7423 */ /* 0x004fca000000000f */
[----:B------:R1:W-:Y:S07]  /*0200*/  STS [R13], R10 ;  /* 0x0000000a0d007388 */ /* 0x0003ee0000000800 */
[----:B------:R-:W-:Y:S05]  /*0210*/  @P0 BRA `(.L_x_2) ;  /* 0xfffffffc00d40947 */ /* 0x000fea000383ffff */
.L_x_1:
[----:B0-----:R-:W-:Y:S05]  /*0220*/  BSYNC.RECONVERGENT B0 ;  /* 0x0000000000007941 */ /* 0x001fea0003800200 */
.L_x_0:
[----:B------:R-:W0:Y:S01]  /*0230*/  S2UR UR5, SR_CgaCtaId ;  /* 0x00000000000579c3 */ /* 0x000e220000008800 */
[----:B------:R-:W-:Y:S01]  /*0240*/  UMOV UR4, 0x400 ;  /* 0x0000040000047882 */ /* 0x000fe20000000000 */
[----:B------:R-:W-:Y:S01]  /*0250*/  BSSY.RECONVERGENT B0, `(.L_x_3) ;  /* 0x0000023000007945 */ /* 0x000fe20003800200 */
[C---:B------:R-:W-:Y:S01]  /*0260*/  LEA R7, R3.reuse, R6, 0x1 ;  /* 0x0000000603077211 */ /* 0x040fe200078e08ff */
[----:B------:R-:W-:Y:S01]  /*0270*/  IMAD R12, R3, 0x3, R6 ;  /* 0x00000003030c7824 */ /* 0x000fe200078e0206 */
[----:B-1----:R-:W-:-:S03]  /*0280*/  IADD3 R13, PT, PT, R6, R3, RZ ;  /* 0x00000003060d7210 */ /* 0x002fc60007ffe0ff */
[----:B------:R-:W1:Y:S01]  /*0290*/  LDC.64 R4, c[0x0][0x388] ;  /* 0x0000e200ff047b82 */ /* 0x000e620000000a00 */
[----:B0-----:R-:W-:-:S06]  /*02a0*/  ULEA UR4, UR5, UR4, 0x18 ;  /* 0x0000000405047291 */ /* 0x001fcc000f8ec0ff */
[----:B------:R-:W-:-:S07]  /*02b0*/  LEA R14, R6, UR4, 0x2 ;  /* 0x00000004060e7c11 */ /* 0x000fce000f8e10ff */
.L_x_4:
[----:B-12---:R-:W-:-:S04]  /*02c0*/  IMAD.WIDE.U32 R18, R6, 0x4, R4 ;  /* 0x0000000406127825 */ /* 0x006fc800078e0004 */
[--C-:B------:R-:W-:Y:S02]  /*02d0*/  IMAD.WIDE.U32 R16, R13, 0x4, R4.reuse ;  /* 0x000000040d107825 */ /* 0x100fe400078e0004 */
[----:B------:R0:W2:Y:S02]  /*02e0*/  LDG.E R18, desc[UR6][R18.64] ;  /* 0x0000000612127981 */ /* 0x0000a4000c1e1900 */
[--C-:B------:R-:W-:Y:S02]  /*02f0*/  IMAD.WIDE.U32 R10, R7, 0x4, R4.reuse ;  /* 0x00000004070a7825 */ /* 0x100fe400078e0004 */
[----:B------:R-:W3:Y:S02]  /*0300*/  LDG.E R16, desc[UR6][R16.64] ;  /* 0x0000000610107981 */ /* 0x000ee4000c1e1900 */
[----:B------:R-:W-:Y:S02]  /*0310*/  IMAD.WIDE.U32 R8, R12, 0x4, R4 ;  /* 0x000000040c087825 */ /* 0x000fe400078e0004 */
[----:B------:R-:W4:Y:S04]  /*0320*/  LDG.E R10, desc[UR6][R10.64] ;  /* 0x000000060a0a7981 */ /* 0x000f28000c1e1900 */
[----:B------:R-:W5:Y:S01]  /*0330*/  LDG.E R8, desc[UR6][R8.64] ;  /* 0x0000000608087981 */ /* 0x000f62000c1e1900 */
[----:B------:R-:W-:Y:S01]  /*0340*/  HFMA2 R21, -RZ, RZ, 1.9375, 0 ;  /* 0x3fc00000ff157431 */ /* 0x000fe200000001ff */
[C---:B------:R-:W-:Y:S01]  /*0350*/  LEA R23, R3.reuse, R14, 0x3 ;  /* 0x0000000e03177211 */ /* 0x040fe200078e18ff */
[C---:B0-----:R-:W-:Y:S01]  /*0360*/  IMAD R19, R3.reuse, 0xc, R14 ;  /* 0x0000000c03137824 */ /* 0x041fe200078e020e */
[----:B------:R-:W-:-:S04]  /*0370*/  IADD3 R6, PT, PT, R3, R6, R3 ;  /* 0x0000000603067210 */ /* 0x000fc80007ffe003 */
[----:B------:R-:W-:-:S04]  /*0380*/  IADD3 R6, PT, PT, R3, R6, R3 ;  /* 0x0000000603067210 */ /* 0x000fc80007ffe003 */
[----:B------:R-:W-:Y:S02]  /*0390*/  ISETP.GE.U32.AND P0, PT, R6, 0x2000, PT ;  /* 0x000020000600780c */ /* 0x000fe40003f06070 */
[C---:B------:R-:W-:Y:S02]  /*03a0*/  LEA R7, R3.reuse, R7, 0x2 ;  /* 0x0000000703077211 */ /* 0x040fe400078e10ff */
[C---:B------:R-:W-:Y:S02]  /*03b0*/  LEA R12, R3.reuse, R12, 0x2 ;  /* 0x0000000c030c7211 */ /* 0x040fe400078e10ff */
[C---:B------:R-:W-:Y:S01]  /*03c0*/  LEA R13, R3.reuse, R13, 0x2 ;  /* 0x0000000d030d7211 */ /* 0x040fe200078e10ff */
[-C--:B--2---:R-:W-:Y:S01]  /*03d0*/  FFMA R15, R18, R21.reuse, 0.5 ;  /* 0x3f000000120f7423 */ /* 0x084fe20000000015 */
[-C--:B---3--:R-:W-:Y:S01]  /*03e0*/  FFMA R20, R16, R21.reuse, 0.5 ;  /* 0x3f00000010147423 */ /* 0x088fe20000000015 */
[-C--:B----4-:R-:W-:Y:S01]  /*03f0*/  FFMA R22, R10, R21.reuse, 0.5 ;  /* 0x3f0000000a167423 */ /* 0x090fe20000000015 */
[----:B-----5:R-:W-:Y:S01]  /*0400*/  FFMA R24, R8, R21, 0.5 ;  /* 0x3f00000008187423 */ /* 0x020fe20000000015 */
[CC--:B------:R-:W-:Y:S01]  /*0410*/  LEA R21, R3.reuse, R14.reuse, 0x2 ;  /* 0x0000000e03157211 */ /* 0x0c0fe200078e10ff */
[----:B------:R0:W-:Y:S04]  /*0420*/  STS [R14], R15 ;  /* 0x0000000f0e007388 */ /* 0x0001e80000000800 */
[----:B------:R2:W-:Y:S04]  /*0430*/  STS [R21], R20 ;  /* 0x0000001415007388 */ /* 0x0005e80000000800 */
[----:B------:R2:W-:Y:S04]  /*0440*/  STS [R23], R22 ;  /* 0x0000001617007388 */ /* 0x0005e80000000800 */
[----:B------:R2:W-:Y:S01]  /*0450*/  STS [R19], R24 ;  /* 0x0000001813007388 */ /* 0x0005e20000000800 */
[----:B0-----:R-:W-:Y:S01]  /*0460*/  LEA R14, R3, R14, 0x4 ;  /* 0x0000000e030e7211 */ /* 0x001fe200078e20ff */
[----:B------:R-:W-:Y:S06]  /*0470*/  @!P0 BRA `(.L_x_4) ;  /* 0xfffffffc00908947 */ /* 0x000fec000383ffff */
[----:B------:R-:W-:Y:S05]  /*0480*/  BSYNC.RECONVERGENT B0 ;  /* 0x0000000000007941 */ /* 0x000fea0003800200 */
.L_x_3:
[----:B------:R-:W-:Y:S01]  /*0490*/  BAR.SYNC.DEFER_BLOCKING 0x0 ;  /* 0x0000000000007b1d */ /* 0x000fe20000010000 */
[----:B------:R-:W-:-:S05]  /*04a0*/  LEA R0, R0, UR4, 0x2 ;  /* 0x0000000400007c11 */ /* 0x000fca000f8e10ff */
[----:B------:R-:W0:Y:S01]  /*04b0*/  LDCU UR5, c[0x0][0x398] ;  /* 0x00007300ff0577ac */ /* 0x000e220008000800 */
[----:B------:R-:W1:Y:S01]  /*04c0*/  LDS R0, [R0] ;  /* 0x0000000000007984 */ /* 0x000e620000000800 */
[----:B0-----:R-:W-:-:S13]  /*04d0*/  ISETP.GE.AND P0, PT, R2, UR5, PT ;  /* 0x0000000502007c0c */ /* 0x001fda000bf06270 */
[----:B------:R-:W-:Y:S05]  /*04e0*/  @P0 EXIT ;  /* 0x000000000000094d */ /* 0x000fea0003800000 */
[----:B------:R-:W0:Y:S01]  /*04f0*/  LDC.64 R4, c[0x0][0x380] ;  /* 0x0000e000ff047b82 */ /* 0x000e220000000a00 */
[----:B-1----:R-:W-:-:S04]  /*0500*/  FFMA R3, R0, 2, RZ ;  /* 0x4000000000037823 */ /* 0x002fc800000000ff */
[----:B------:R-:W-:-:S04]  /*0510*/  FFMA R3, R0, 3, R3 ;  /* 0x4040000000037823 */ /* 0x000fc80000000003 */
[----:B------:R-:W-:-:S04]  /*0520*/  FFMA R3, R0, 4, R3 ;  /* 0x4080000000037823 */ /* 0x000fc80000000003 */
[----:B------:R-:W-:Y:S01]  /*0530*/  FFMA R7, R0, 5, R3 ;  /* 0x40a0000000077823 */ /* 0x000fe20000000003 */
[----:B0-----:R-:W-:-:S04]  /*0540*/  IMAD.WIDE R4, R2, 0x4, R4 ;  /* 0x0000000402047825 */ /* 0x001fc800078e0204 */
[C---:B------:R-:W-:Y:S01]  /*0550*/  FFMA R7, R0.reuse, 6, R7 ;  /* 0x40c0000000077823 */ /* 0x040fe20000000007 */
[----:B------:R-:W3:Y:S03]  /*0560*/  LDG.E R3, desc[UR6][R4.64] ;  /* 0x0000000604037981 */ /* 0x000ee6000c1e1900 */
[----:B------:R-:W-:-:S04]  /*0570*/  FFMA R7, R0, 7, R7 ;  /* 0x40e0000000077823 */ /* 0x000fc80000000007 */
        /* <DEDUP_REMOVED lines=73> */
[----:B------:R-:W-:Y:S01]  /*0a10*/  FFMA R7, R0, 81, R7 ;  /* 0x42a2000000077823 */ /* 0x000fe20000000007 */
[----:B---3--:R-:W-:-:S03]  /*0a20*/  FMUL R4, R3, 150 ;  /* 0x4316000003047820 */ /* 0x008fc60000400000 */
[----:B------:R-:W-:-:S04]  /*0a30*/  FFMA R7, R0, 82, R7 ;  /* 0x42a4000000077823 */ /* 0x000fc80000000007 */
[C---:B------:R-:W-:Y:S01]  /*0a40*/  FFMA R7, R0.reuse, 83, R7 ;  /* 0x42a6000000077823 */ /* 0x040fe20000000007 */
[----:B------:R-:W0:Y:S03]  /*0a50*/  F2I.TRUNC.NTZ R4, R4 ;  /* 0x0000000400047305 */ /* 0x000e26000020f100 */
[----:B------:R-:W-:-:S04]  /*0a60*/  FFMA R7, R0, 84, R7 ;  /* 0x42a8000000077823 */ /* 0x000fc80000000007 */
[----:B------:R-:W-:-:S04]  /*0a70*/  FFMA R7, R0, 85, R7 ;  /* 0x42aa000000077823 */ /* 0x000fc80000000007 */
[----:B------:R-:W-:Y:S01]  /*0a80*/  FFMA R7, R0, 86, R7 ;  /* 0x42ac000000077823 */ /* 0x000fe20000000007 */
[----:B0-----:R-:W-:-:S03]  /*0a90*/  SHF.R.S32.HI R5, RZ, 0x1f, R4 ;  /* 0x0000001fff057819 */ /* 0x001fc60000011404 */
[----:B------:R-:W-:Y:S01]  /*0aa0*/  FFMA R7, R0, 87, R7 ;  /* 0x42ae000000077823 */ /* 0x000fe20000000007 */
[----:B------:R-:W-:-:S03]  /*0ab0*/  LEA.HI R5, R5, R4, RZ, 0xd ;  /* 0x0000000405057211 */ /* 0x000fc600078f68ff */
[----:B------:R-:W-:Y:S01]  /*0ac0*/  FFMA R7, R0, 88, R7 ;  /* 0x42b0000000077823 */ /* 0x000fe20000000007 */
[----:B------:R-:W-:-:S03]  /*0ad0*/  LOP3.LUT R5, R5, 0x3fffe000, RZ, 0xc0, !PT ;  /* 0x3fffe00005057812 */ /* 0x000fc600078ec0ff */
[----:B------:R-:W-:Y:S01]  /*0ae0*/  FFMA R7, R0, 89, R7 ;  /* 0x42b2000000077823 */ /* 0x000fe20000000007 */
[----:B------:R-:W-:-:S03]  /*0af0*/  IADD3 R5, PT, PT, R4, -R5, RZ ;  /* 0x8000000504057210 */ /* 0x000fc60007ffe0ff */
[----:B------:R-:W-:Y:S01]  /*0b00*/  FFMA R7, R0, 90, R7 ;  /* 0x42b4000000077823 */ /* 0x000fe20000000007 */
[----:B------:R-:W-:-:S03]  /*0b10*/  LEA R6, R5, UR4, 0x2 ;  /* 0x0000000405067c11 */ /* 0x000fc6000f8e10ff */
[C---:B------:R-:W-:Y:S01]  /*0b20*/  FFMA R7, R0.reuse, 91, R7 ;  /* 0x42b6000000077823 */ /* 0x040fe20000000007 */
[----:B------:R-:W0:Y:S03]  /*0b30*/  LDC.64 R4, c[0x0][0x390] ;  /* 0x0000e400ff047b82 */ /* 0x000e260000000a00 */
[C---:B------:R-:W-:Y:S01]  /*0b40*/  FFMA R7, R0.reuse, 92, R7 ;  /* 0x42b8000000077823 */ /* 0x040fe20000000007 */
[----:B------:R-:W1:Y:S03]  /*0b50*/  LDS R6, [R6] ;  /* 0x0000000006067984 */ /* 0x000e660000000800 */
        /* <DEDUP_REMOVED lines=9> */
[----:B-1----:R-:W-:Y:S01]  /*0bf0*/  FMUL R6, R3, R6 ;  /* 0x0000000603067220 */ /* 0x002fe20000400000 */
[----:B0-----:R-:W-:-:S04]  /*0c00*/  IMAD.WIDE R2, R2, 0x4, R4 ;  /* 0x0000000402027825 */ /* 0x001fc800078e0204 */
[----:B------:R-:W-:-:S05]  /*0c10*/  FFMA R7, R7, 0.00019999999494757503271, R6 ;  /* 0x3951b71707077823 */ /* 0x000fca0000000006 */
[----:B------:R-:W-:Y:S01]  /*0c20*/  STG.E desc[UR6][R2.64], R7 ;  /* 0x0000000702007986 */ /* 0x000fe2000c101906 */
[----:B------:R-:W-:Y:S05]  /*0c30*/  EXIT ;  /* 0x000000000000794d */ /* 0x000fea0003800000 */
        .weak           $__internal_0_$__cuda_sm20_div_u16
        .type           $__internal_0_$__cuda_sm20_div_u16,@function
        .size           $__internal_0_$__cuda_sm20_div_u16,(.L_x_53 - $__internal_0_$__cuda_sm20_div_u16)
$__internal_0_$__cuda_sm20_div_u16:
[----:B------:R-:W0:Y:S01]  /*0c40*/  I2F.U16 R6, R5 ;  /* 0x0000000500067306 */ /* 0x000e220000101000 */
[----:B------:R-:W-:Y:S02]  /*0c50*/  MOV R7, 0x4b800000 ;  /* 0x4b80000000077802 */ /* 0x000fe40000000f00 */
[----:B------:R-:W-:Y:S02]  /*0c60*/  I2FP.F32.U32.RZ R4, R4 ;  /* 0x0000000400047245 */ /* 0x000fe4000020d000 */
[C---:B0-----:R-:W-:Y:S02]  /*0c70*/  FSETP.GEU.AND P1, PT, |R6|.reuse, 1.175494350822287508e-38, PT ;  /* 0x008000000600780b */ /* 0x041fe40003f2e200 */
[----:B------:R-:W-:Y:S02]  /*0c80*/  FSETP.GT.AND P0, PT, |R6|, 8.50705917302346158658e+37, PT ;  /* 0x7e8000000600780b */ /* 0x000fe40003f04200 */
[----:B------:R-:W-:-:S04]  /*0c90*/  FSEL R7, R7, 1, !P1 ;  /* 0x3f80000007077808 */ /* 0x000fc80004800000 */
[----:B------:R-:W-:Y:S02]  /*0ca0*/  FSEL R7, R7, 0.25, !P0 ;  /* 0x3e80000007077808 */ /* 0x000fe40004000000 */
[----:B------:R-:W-:Y:S01]  /*0cb0*/  ISETP.NE.U32.AND P0, PT, R5, RZ, PT ;  /* 0x000000ff0500720c */ /* 0x000fe20003f05070 */
[----:B------:R-:W-:Y:S02]  /*0cc0*/  HFMA2 R5, -RZ, RZ, 0, 0 ;  /* 0x00000000ff057431 */ /* 0x000fe400000001ff */
[----:B------:R-:W-:-:S06]  /*0cd0*/  FMUL R6, R6, R7 ;  /* 0x0000000706067220 */ /* 0x000fcc0000400000 */
[----:B------:R-:W0:Y:S02]  /*0ce0*/  MUFU.RCP R6, R6 ;  /* 0x0000000600067308 */ /* 0x000e240000001000 */
[----:B0-----:R-:W-:-:S05]  /*0cf0*/  FMUL R7, R7, R6 ;  /* 0x0000000607077220 */ /* 0x001fca0000400000 */
[----:B------:R-:W-:-:S05]  /*0d00*/  IADD3 R7, PT, PT, R7, 0x2, RZ ;  /* 0x0000000207077810 */ /* 0x000fca0007ffe0ff */
[----:B------:R-:W-:Y:S01]  /*0d10*/  FMUL.RZ R7, R4, R7 ;  /* 0x0000000704077220 */ /* 0x000fe2000040c000 */
[----:B------:R-:W-:-:S05]  /*0d20*/  MOV R4, R9 ;  /* 0x0000000900047202 */ /* 0x000fca0000000f00 */
[----:B------:R-:W0:Y:S02]  /*0d30*/  F2I.U32.TRUNC.NTZ R7, R7 ;  /* 0x0000000700077305 */ /* 0x000e24000020f000 */
[----:B0-----:R-:W-:Y:S02]  /*0d40*/  LOP3.LUT R8, R7, 0xffff, RZ, 0xc0, !PT ;  /* 0x0000ffff07087812 */ /* 0x001fe400078ec0ff */
[----:B------:R-:W-:Y:S01]  /*0d50*/  @!P0 MOV R8, 0xffffffff ;  /* 0xffffffff00088802 */ /* 0x000fe20000000f00 */
[----:B------:R-:W-:Y:S06]  /*0d60*/  RET.REL.NODEC R4 `(_Z20consumer2KernelNoPDLPKfS0_Pfi) ;  /* 0xfffffff004a47950 */ /* 0x000fec0003c3ffff */
.L_x_5:
[----:B------:R-:W-:-:S00]  /*0d70*/  BRA `(.L_x_5) ;  /* 0xfffffffc00fc7947 */ /* 0x000fc0000383ffff */
[----:B------:R-:W-:-:S00]  /*0d80*/  NOP ;  /* 0x0000000000007918 */ /* 0x000fc00000000000 */
[----:B------:R-:W-:-:S00]  /*0d90*/  NOP ;  /* 0x0000000000007918 */ /* 0x000fc00000000000 */
[----:B------:R-:W-:-:S00]  /*0da0*/  NOP ;  /* 0x0000000000007918 */ /* 0x000fc00000000000 */
[----:B------:R-:W-:-:S00]  /*0db0*/  NOP ;  /* 0x0000000000007918 */ /* 0x000fc00000000000 */
[----:B------:R-:W-:-:S00]  /*0dc0*/  NOP ;  /* 0x0000000000007918 */ /* 0x000fc00000000000 */
[----:B------:R-:W-:-:S00]  /*0dd0*/  NOP ;  /* 0x0000000000007918 */ /* 0x000fc00000000000 */
[----:B------:R-:W-:-:S00]  /*0de0*/  NOP ;  /* 0x0000000000007918 */ /* 0x000fc00000000000 */
[----:B------:R-:W-:-:S00]  /*0df0*/  NOP ;  /* 0x0000000000007918 */ /* 0x000fc00000000000 */
.L_x_53:


//--------------------- .text._Z20consumer1KernelNoPDLPKfS0_Pfi --------------------------
	.section	.text._Z20consumer1KernelNoPDLPKfS0_Pfi,"ax",@progbits
	.align	128
        .global         _Z20consumer1KernelNoPDLPKfS0_Pfi
        .type           _Z20consumer1KernelNoPDLPKfS0_Pfi,@function
        .size           _Z20consumer1KernelNoPDLPKfS0_Pfi,(.L_x_54 - _Z20consumer1KernelNoPDLPKfS0_Pfi)
        .other          _Z20consumer1KernelNoPDLPKfS0_Pfi,@"STO_CUDA_ENTRY STV_DEFAULT"
_Z20consumer1KernelNoPDLPKfS0_Pfi:
.text._Z20consumer1KernelNoPDLPKfS0_Pfi:
        /* <DEDUP_REMOVED lines=10> */
[----:B------:R-:W-:Y:S05]  /*00a0*/  CALL.REL.NOINC `($__internal_1_$__cuda_sm20_div_u16) ;  /* 0x0000000800e47944 */ /* 0x000fea0003c00000 */
        /* <DEDUP_REMOVED lines=12> */
.L_x_8:
        /* <DEDUP_REMOVED lines=8> */
[----:B--2---:R-:W-:-:S05]  /*01f0*/  FFMA R10, R8, R15, 1 ;  /* 0x3f800000080a7423 */ /* 0x004fca000000000f */
[----:B------:R1:W-:Y:S07]  /*0200*/  STS [R13], R10 ;  /* 0x0000000a0d007388 */ /* 0x0003ee0000000800 */
[----:B------:R-:W-:Y:S05]  /*0210*/  @P0 BRA `(.L_x_8) ;  /* 0xfffffffc00d40947 */ /* 0x000fea000383ffff */
.L_x_7:
[----:B0-----:R-:W-:Y:S05]  /*0220*/  BSYNC.RECONVERGENT B0 ;  /* 0x0000000000007941 */ /* 0x001fea0003800200 */
.L_x_6:
        /* <DEDUP_REMOVED lines=9> */
.L_x_10:
        /* <DEDUP_REMOVED lines=8> */
[----:B------:R-:W-:Y:S01]  /*0340*/  HFMA2 R21, -RZ, RZ, 2, 0 ;  /* 0x40000000ff157431 */ /* 0x000fe200000001ff */
        /* <DEDUP_REMOVED lines=8> */
[-C--:B--2---:R-:W-:Y:S01]  /*03d0*/  FFMA R15, R18, R21.reuse, 1 ;  /* 0x3f800000120f7423 */ /* 0x084fe20000000015 */
[-C--:B---3--:R-:W-:Y:S01]  /*03e0*/  FFMA R20, R16, R21.reuse, 1 ;  /* 0x3f80000010147423 */ /* 0x088fe20000000015 */
[-C--:B----4-:R-:W-:Y:S01]  /*03f0*/  FFMA R22, R10, R21.reuse, 1 ;  /* 0x3f8000000a167423 */ /* 0x090fe20000000015 */
[----:B-----5:R-:W-:Y:S01]  /*0400*/  FFMA R24, R8, R21, 1 ;  /* 0x3f80000008187423 */ /* 0x020fe20000000015 */
        /* <DEDUP_REMOVED lines=8> */
.L_x_9:
[----:B------:R-:W-:Y:S01]  /*0490*/  BAR.SYNC.DEFER_BLOCKING 0x0 ;  /* 0x0000000000007b1d */ /* 0x000fe20000010000 */
[----:B------:R-:W-:-:S05]  /*04a0*/  LEA R2, R2, UR4, 0x2 ;  /* 0x0000000402027c11 */ /* 0x000fca000f8e10ff */
[----:B------:R-:W0:Y:S01]  /*04b0*/  LDCU UR5, c[0x0][0x398] ;  /* 0x00007300ff0577ac */ /* 0x000e220008000800 */
[----:B------:R-:W1:Y:S01]  /*04c0*/  LDS R2, [R2] ;  /* 0x0000000002027984 */ /* 0x000e620000000800 */
[----:B0-----:R-:W-:-:S13]  /*04d0*/  ISETP.GE.AND P0, PT, R0, UR5, PT ;  /* 0x0000000500007c0c */ /* 0x001fda000bf06270 */
[----:B------:R-:W-:Y:S05]  /*04e0*/  @P0 EXIT ;  /* 0x000000000000094d */ /* 0x000fea0003800000 */
[----:B------:R-:W0:Y:S01]  /*04f0*/  LDC.64 R4, c[0x0][0x380] ;  /* 0x0000e000ff047b82 */ /* 0x000e220000000a00 */
[----:B-1----:R-:W-:-:S04]  /*0500*/  FADD R3, RZ, R2 ;  /* 0x00000002ff037221 */ /* 0x002fc80000000000 */
        /* <DEDUP_REMOVED lines=112> */
[----:B------:R-:W-:-:S05]  /*0c10*/  FFMA R7, R7, 9.9999997473787516356e-05, R6 ;  /* 0x38d1b71707077823 */ /* 0x000fca0000000006 */
[----:B------:R-:W-:Y:S01]  /*0c20*/  STG.E desc[UR6][R2.64], R7 ;  /* 0x0000000702007986 */ /* 0x000fe2000c101906 */
[----:B------:R-:W-:Y:S05]  /*0c30*/  EXIT ;  /* 0x000000000000794d */ /* 0x000fea0003800000 */
        .weak           $__internal_1_$__cuda_sm20_div_u16
        .type           $__internal_1_$__cuda_sm20_div_u16,@function
        .size           $__internal_1_$__cuda_sm20_div_u16,(.L_x_54 - $__internal_1_$__cuda_sm20_div_u16)
$__internal_1_$__cuda_sm20_div_u16:
        /* <DEDUP_REMOVED lines=18> */
[----:B------:R-:W-:Y:S06]  /*0d60*/  RET.REL.NODEC R4 `(_Z20consumer1KernelNoPDLPKfS0_Pfi) ;  /* 0xfffffff004a47950 */ /* 0x000fec0003c3ffff */
.L_x_11:
        /* <DEDUP_REMOVED lines=9> */
.L_x_54:


//--------------------- .text._Z15consumer2KernelPKfS0_Pfi --------------------------
	.section	.text._Z15consumer2KernelPKfS0_Pfi,"ax",@progbits
	.align	128
        .global         _Z15consumer2KernelPKfS0_Pfi
        .type           _Z15consumer2KernelPKfS0_Pfi,@function
        .size           _Z15consumer2KernelPKfS0_Pfi,(.L_x_55 - _Z15consumer2KernelPKfS0_Pfi)
        .other          _Z15consumer2KernelPKfS0_Pfi,@"STO_CUDA_ENTRY STV_DEFAULT"
_Z15consumer2KernelPKfS0_Pfi:
.text._Z15consumer2KernelPKfS0_Pfi:
        /* <DEDUP_REMOVED lines=10> */
[----:B------:R-:W-:Y:S05]  /*00a0*/  CALL.REL.NOINC `($__internal_2_$__cuda_sm20_div_u16) ;  /* 0x0000000800e87944 */ /* 0x000fea0003c00000 */
        /* <DEDUP_REMOVED lines=12> */
.L_x_14:
        /* <DEDUP_REMOVED lines=11> */
.L_x_13:
[----:B0-----:R-:W-:Y:S05]  /*0220*/  BSYNC.RECONVERGENT B0 ;  /* 0x0000000000007941 */ /* 0x001fea0003800200 */
.L_x_12:
        /* <DEDUP_REMOVED lines=9> */
.L_x_16:
        /* <DEDUP_REMOVED lines=29> */
.L_x_15:
[----:B------:R-:W0:Y:S01]  /*0490*/  LDCU UR5, c[0x0][0x398] ;  /* 0x00007300ff0577ac */ /* 0x000e220008000800 */
[----:B------:R-:W-:Y:S01]  /*04a0*/  LEA R0, R0, UR4, 0x2 ;  /* 0x0000000400007c11 */ /* 0x000fe2000f8e10ff */
[----:B------:R-:W-:Y:S01]  /*04b0*/  BAR.SYNC.DEFER_BLOCKING 0x0 ;  /* 0x0000000000007b1d */ /* 0x000fe20000010000 */
[----:B0-----:R-:W-:-:S05]  /*04c0*/  ISETP.GE.AND P0, PT, R2, UR5, PT ;  /* 0x0000000502007c0c */ /* 0x001fca000bf06270 */
[----:B------:R-:W0:Y:S01]  /*04d0*/  LDS R0, [R0] ;  /* 0x0000000000007984 */ /* 0x000e220000000800 */
[----:B------:R-:W-:-:S07]  /*04e0*/  ACQBULK ;  /* 0x000000000000782e */ /* 0x000fce0000000000 */
[----:B------:R-:W-:Y:S05]  /*04f0*/  @P0 EXIT ;  /* 0x000000000000094d */ /* 0x000fea0003800000 */
[----:B------:R-:W1:Y:S01]  /*0500*/  LDC.64 R4, c[0x0][0x380] ;  /* 0x0000e000ff047b82 */ /* 0x000e620000000a00 */
[----:B0-----:R-:W-:-:S04]  /*0510*/  FFMA R3, R0, 2, RZ ;  /* 0x4000000000037823 */ /* 0x001fc800000000ff */
[----:B------:R-:W-:-:S04]  /*0520*/  FFMA R3, R0, 3, R3 ;  /* 0x4040000000037823 */ /* 0x000fc80000000003 */
[----:B------:R-:W-:-:S04]  /*0530*/  FFMA R3, R0, 4, R3 ;  /* 0x4080000000037823 */ /* 0x000fc80000000003 */
[----:B------:R-:W-:Y:S01]  /*0540*/  FFMA R7, R0, 5, R3 ;  /* 0x40a0000000077823 */ /* 0x000fe20000000003 */
[----:B-1----:R-:W-:-:S04]  /*0550*/  IMAD.WIDE R4, R2, 0x4, R4 ;  /* 0x0000000402047825 */ /* 0x002fc800078e0204 */
        /* <DEDUP_REMOVED lines=111> */
        .weak           $__internal_2_$__cuda_sm20_div_u16
        .type           $__internal_2_$__cuda_sm20_div_u16,@function
        .size           $__internal_2_$__cuda_sm20_div_u16,(.L_x_55 - $__internal_2_$__cuda_sm20_div_u16)
$__internal_2_$__cuda_sm20_div_u16:
        /* <DEDUP_REMOVED lines=18> */
[----:B------:R-:W-:Y:S06]  /*0d70*/  RET.REL.NODEC R4 `(_Z15consumer2KernelPKfS0_Pfi) ;  /* 0xfffffff004a07950 */ /* 0x000fec0003c3ffff */
.L_x_17:
        /* <DEDUP_REMOVED lines=16> */
.L_x_55:


//--------------------- .text._Z15consumer1KernelPKfS0_Pfi --------------------------
	.section	.text._Z15consumer1KernelPKfS0_Pfi,"ax",@progbits
	.align	128
        .global         _Z15consumer1KernelPKfS0_Pfi
        .type           _Z15consumer1KernelPKfS0_Pfi,@function
        .size           _Z15consumer1KernelPKfS0_Pfi,(.L_x_56 - _Z15consumer1KernelPKfS0_Pfi)
        .other          _Z15consumer1KernelPKfS0_Pfi,@"STO_CUDA_ENTRY STV_DEFAULT"
_Z15consumer1KernelPKfS0_Pfi:
.text._Z15consumer1KernelPKfS0_Pfi:
        /* <DEDUP_REMOVED lines=10> */
[----:B------:R-:W-:Y:S05]  /*00a0*/  CALL.REL.NOINC `($__internal_3_$__cuda_sm20_div_u16) ;  /* 0x0000000800e87944 */ /* 0x000fea0003c00000 */
        /* <DEDUP_REMOVED lines=12> */
.L_x_20:
        /* <DEDUP_REMOVED lines=11> */
.L_x_19:
[----:B0-----:R-:W-:Y:S05]  /*0220*/  BSYNC.RECONVERGENT B0 ;  /* 0x0000000000007941 */ /* 0x001fea0003800200 */
.L_x_18:
        /* <DEDUP_REMOVED lines=9> */
.L_x_22:
        /* <DEDUP_REMOVED lines=29> */
.L_x_21:
        /* <DEDUP_REMOVED lines=8> */
[----:B0-----:R-:W-:-:S04]  /*0510*/  FADD R3, RZ, R2 ;  /* 0x00000002ff037221 */ /* 0x001fc80000000000 */
        /* <DEDUP_REMOVED lines=115> */
        .weak           $__internal_3_$__cuda_sm20_div_u16
        .type           $__internal_3_$__cuda_sm20_div_u16,@function
        .size           $__internal_3_$__cuda_sm20_div_u16,(.L_x_56 - $__internal_3_$__cuda_sm20_div_u16)
$__internal_3_$__cuda_sm20_div_u16:
        /* <DEDUP_REMOVED lines=18> */
[----:B------:R-:W-:Y:S06]  /*0d70*/  RET.REL.NODEC R4 `(_Z15consumer1KernelPKfS0_Pfi) ;  /* 0xfffffff004a07950 */ /* 0x000fec0003c3ffff */
.L_x_23:
        /* <DEDUP_REMOVED lines=16> */
.L_x_56:


//--------------------- .text._Z14producerKernelPKfPfi --------------------------
	.section	.text._Z14producerKernelPKfPfi,"ax",@progbits
	.align	128
        .global         _Z14producerKernelPKfPfi
        .type           _Z14producerKernelPKfPfi,@function
        .size           _Z14producerKernelPKfPfi,(.L_x_57 - _Z14producerKernelPKfPfi)
        .other          _Z14producerKernelPKfPfi,@"STO_CUDA_ENTRY STV_DEFAULT"
_Z14producerKernelPKfPfi:
.text._Z14producerKernelPKfPfi:
[----:B------:R-:W-:Y:S01]  /*0000*/  LDC R1, c[0x0][0x37c] ;  /* 0x0000df00ff017b82 */ /* 0x000fe20000000800 */
[----:B------:R-:W0:Y:S07]  /*0010*/  S2R R2, SR_TID.X ;  /* 0x0000000000027919 */ /* 0x000e2e0000002100 */
[----:B------:R-:W0:Y:S01]  /*0020*/  S2UR UR4, SR_CTAID.X ;  /* 0x00000000000479c3 */ /* 0x000e220000002500 */
[----:B------:R-:W1:Y:S01]  /*0030*/  LDCU UR5, c[0x0][0x390] ;  /* 0x00007200ff0577ac */ /* 0x000e620008000800 */
[----:B------:R-:W-:Y:S06]  /*0040*/  BSSY.RECONVERGENT B0, `(.L_x_24) ;  /* 0x00000a4000007945 */ /* 0x000fec0003800200 */
[----:B------:R-:W0:Y:S02]  /*0050*/  LDC R3, c[0x0][0x360] ;  /* 0x0000d800ff037b82 */ /* 0x000e240000000800 */
[----:B0-----:R-:W-:-:S05]  /*0060*/  IMAD R3, R3, UR4, R2 ;  /* 0x0000000403037c24 */ /* 0x001fca000f8e0202 */
[----:B-1----:R-:W-:-:S13]  /*0070*/  ISETP.GE.AND P0, PT, R3, UR5, PT ;  /* 0x0000000503007c0c */ /* 0x002fda000bf06270 */
[----:B------:R-:W-:Y:S05]  /*0080*/  @P0 BRA `(.L_x_25) ;  /* 0x00000008007c0947 */ /* 0x000fea0003800000 */
[----:B------:R-:W0:Y:S08]  /*0090*/  LDC.64 R8, c[0x0][0x358] ;  /* 0x0000d600ff087b82 */ /* 0x000e300000000a00 */
[----:B------:R-:W1:Y:S01]  /*00a0*/  LDC.64 R6, c[0x0][0x380] ;  /* 0x0000e000ff067b82 */ /* 0x000e620000000a00 */
[----:B0-----:R-:W-:Y:S02]  /*00b0*/  R2UR UR6, R8 ;  /* 0x00000000080672ca */ /* 0x001fe400000e0000 */
[----:B------:R-:W-:Y:S01]  /*00c0*/  R2UR UR7, R9 ;  /* 0x00000000090772ca */ /* 0x000fe200000e0000 */
[----:B-1----:R-:W-:-:S12]  /*00d0*/  IMAD.WIDE R6, R3, 0x4, R6 ;  /* 0x0000000403067825 */ /* 0x002fd800078e0206 */
[----:B------:R0:W5:Y:S01]  /*00e0*/  LDG.E R7, desc[UR6][R6.64] ;  /* 0x0000000606077981 */ /* 0x000162000c1e1900 */
[----:B------:R-:W-:-:S07]  /*00f0*/  HFMA2 R4, -RZ, RZ, 0, 0 ;  /* 0x00000000ff047431 */ /* 0x000fce00000001ff */
.L_x_50:
[----:B------:R-:W-:Y:S01]  /*0100*/  MOV R0, 0x3f8147ae ;  /* 0x3f8147ae00007802 */ /* 0x000fe20000000f00 */
[----:B------:R-:W-:Y:S01]  /*0110*/  BSSY.RECONVERGENT B1, `(.L_x_26) ;  /* 0x0000011000017945 */ /* 0x000fe20003800200 */
[----:B------:R-:W-:-:S03]  /*0120*/  IADD3 R4, PT, PT, R4, 0x8, RZ ;  /* 0x0000000804047810 */ /* 0x000fc60007ffe0ff */
[----:B-----5:R-:W-:Y:S01]  /*0130*/  FFMA R7, R7, R0, 0.0010000000474974513054 ;  /* 0x3a83126f07077423 */ /* 0x020fe20000000000 */
[----:B------:R-:W-:-:S03]  /*0140*/  ISETP.NE.AND P0, PT, R4, 0x3e8, PT ;  /* 0x000003e80400780c */ /* 0x000fc60003f05270 */
[----:B------:R-:W-:-:S04]  /*0150*/  FFMA R5, R7, R7, 1 ;  /* 0x3f80000007057423 */ /* 0x000fc80000000007 */
[----:B0-----:R0:W1:Y:S01]  /*0160*/  MUFU.RSQ R6, R5 ;  /* 0x0000000500067308 */ /* 0x0010620000001400 */
[----:B------:R-:W-:-:S04]  /*0170*/  IADD3 R0, PT, PT, R5, -0xd000000, RZ ;  /* 0xf300000005007810 */ /* 0x000fc80007ffe0ff */
[----:B------:R-:W-:-:S13]  /*0180*/  ISETP.GT.U32.AND P1, PT, R0, 0x727fffff, PT ;  /* 0x727fffff0000780c */ /* 0x000fda0003f24070 */
[----:B01----:R-:W-:Y:S05]  /*0190*/  @!P1 BRA `(.L_x_27) ;  /* 0x0000000000109947 */ /* 0x003fea0003800000 */
[----:B------:R-:W-:Y:S02]  /*01a0*/  MOV R0, R5 ;  /* 0x0000000500007202 */ /* 0x000fe40000000f00 */
[----:B------:R-:W-:-:S07]  /*01b0*/  MOV R12, 0x1d0 ;  /* 0x000001d0000c7802 */ /* 0x000fce0000000f00 */
[----:B------:R-:W-:Y:S05]  /*01c0*/  CALL.REL.NOINC `($__internal_4_$__cuda_sm20_sqrt_rn_f32_slowpath) ;  /* 0x0000000800507944 */ /* 0x000fea0003c00000 */
[----:B------:R-:W-:Y:S05]  /*01d0*/  BRA `(.L_x_28) ;  /* 0x0000000000107947 */ /* 0x000fea0003800000 */
.L_x_27:
[----:B------:R-:W-:Y:S01]  /*01e0*/  FMUL.FTZ R0, R5, R6 ;  /* 0x0000000605007220 */ /* 0x000fe20000410000 */
[----:B------:R-:W-:-:S03]  /*01f0*/  FMUL.FTZ R6, R6, 0.5 ;  /* 0x3f00000006067820 */ /* 0x000fc60000410000 */
[----:B------:R-:W-:-:S04]  /*0200*/  FFMA R5, -R0, R0, R5 ;  /* 0x0000000000057223 */ /* 0x000fc80000000105 */
[----:B------:R-:W-:-:S07]  /*0210*/  FFMA R0, R5, R6, R0 ;  /* 0x0000000605007223 */ /* 0x000fce0000000000 */
.L_x_28:
[----:B------:R-:W-:Y:S05]  /*0220*/  BSYNC.RECONVERGENT B1 ;  /* 0x0000000000017941 */ /* 0x000fea0003800200 */
.L_x_26:
[----:B------:R-:W-:Y:S02]  /*0230*/  HFMA2 R5, -RZ, RZ, 1.8759765625, 7.6796875 ;  /* 0x3f8147aeff057431 */ /* 0x000fe400000001ff */
[----:B------:R-:W-:Y:S01]  /*0240*/  FMUL R0, R0, 0.99000000953674316406 ;  /* 0x3f7d70a400007820 */ /* 0x000fe20000400000 */
[----:B------:R-:W-:Y:S03]  /*0250*/  BSSY.RECONVERGENT B1, `(.L_x_29) ;  /* 0x000000f000017945 */ /* 0x000fe60003800200 */
[----:B------:R-:W-:-:S04]  /*0260*/  FFMA R0, R0, R5, 0.0010000000474974513054 ;  /* 0x3a83126f00007423 */ /* 0x000fc80000000005 */
[----:B------:R-:W-:-:S04]  /*0270*/  FFMA R5, R0, R0, 1 ;  /* 0x3f80000000057423 */ /* 0x000fc80000000000 */
[----:B------:R0:W1:Y:S01]  /*0280*/  MUFU.RSQ R6, R5 ;  /* 0x0000000500067308 */ /* 0x0000620000001400 */
[----:B------:R-:W-:-:S04]  /*0290*/  IADD3 R0, PT, PT, R5, -0xd000000, RZ ;  /* 0xf300000005007810 */ /* 0x000fc80007ffe0ff */
[----:B------:R-:W-:-:S13]  /*02a0*/  ISETP.GT.U32.AND P1, PT, R0, 0x727fffff, PT ;  /* 0x727fffff0000780c */ /* 0x000fda0003f24070 */
[----:B01----:R-:W-:Y:S05]  /*02b0*/  @!P1 BRA `(.L_x_30) ;  /* 0x0000000000109947 */ /* 0x003fea0003800000 */
[----:B------:R-:W-:Y:S02]  /*02c0*/  MOV R0, R5 ;  /* 0x0000000500007202 */ /* 0x000fe40000000f00 */
[----:B------:R-:W-:-:S07]  /*02d0*/  MOV R12, 0x2f0 ;  /* 0x000002f0000c7802 */ /* 0x000fce0000000f00 */
[----:B------:R-:W-:Y:S05]  /*02e0*/  CALL.REL.NOINC `($__internal_4_$__cuda_sm20_sqrt_rn_f32_slowpath) ;  /* 0x0000000800087944 */ /* 0x000fea0003c00000 */
[----:B------:R-:W-:Y:S05]  /*02f0*/  BRA `(.L_x_31) ;  /* 0x0000000000107947 */ /* 0x000fea0003800000 */
.L_x_30:
[----:B------:R-:W-:Y:S01]  /*0300*/  FMUL.FTZ R0, R5, R6 ;  /* 0x0000000605007220 */ /* 0x000fe20000410000 */
[----:B------:R-:W-:-:S03]  /*0310*/  FMUL.FTZ R6, R6, 0.5 ;  /* 0x3f00000006067820 */ /* 0x000fc60000410000 */
[----:B------:R-:W-:-:S04]  /*0320*/  FFMA R5, -R0, R0, R5 ;  /* 0x0000000000057223 */ /* 0x000fc80000000105 */
[----:B------:R-:W-:-:S07]  /*0330*/  FFMA R0, R5, R6, R0 ;  /* 0x0000000605007223 */ /* 0x000fce0000000000 */
.L_x_31:
[----:B------:R-:W-:Y:S05]  /*0340*/  BSYNC.RECONVERGENT B1 ;  /* 0x0000000000017941 */ /* 0x000fea0003800200 */
.L_x_29:
[----:B------:R-:W-:Y:S01]  /*0350*/  MOV R5, 0x3f8147ae ;  /* 0x3f8147ae00057802 */ /* 0x000fe20000000f00 */
        /* <DEDUP_REMOVED lines=12> */
.L_x_33:
[----:B------:R-:W-:Y:S01]  /*0420*/  FMUL.FTZ R0, R5, R6 ;  /* 0x0000000605007220 */ /* 0x000fe20000410000 */
[----:B------:R-:W-:-:S03]  /*0430*/  FMUL.FTZ R6, R6, 0.5 ;  /* 0x3f00000006067820 */ /* 0x000fc60000410000 */
[----:B------:R-:W-:-:S04]  /*0440*/  FFMA R5, -R0, R0, R5 ;  /* 0x0000000000057223 */ /* 0x000fc80000000105 */
[----:B------:R-:W-:-:S07]  /*0450*/  FFMA R0, R5, R6, R0 ;  /* 0x0000000605007223 */ /* 0x000fce0000000000 */
.L_x_34:
[----:B------:R-:W-:Y:S05]  /*0460*/  BSYNC.RECONVERGENT B1 ;  /* 0x0000000000017941 */ /* 0x000fea0003800200 */
.L_x_32:
        /* <DEDUP_REMOVED lines=13> */
.L_x_36:
[----:B------:R-:W-:Y:S01]  /*0540*/  FMUL.FTZ R0, R5, R6 ;  /* 0x0000000605007220 */ /* 0x000fe20000410000 */
[----:B------:R-:W-:-:S03]  /*0550*/  FMUL.FTZ R6, R6, 0.5 ;  /* 0x3f00000006067820 */ /* 0x000fc60000410000 */
[----:B------:R-:W-:-:S04]  /*0560*/  FFMA R5, -R0, R0, R5 ;  /* 0x0000000000057223 */ /* 0x000fc80000000105 */
[----:B------:R-:W-:-:S07]  /*0570*/  FFMA R0, R5, R6, R0 ;  /* 0x0000000605007223 */ /* 0x000fce0000000000 */
.L_x_37:
[----:B------:R-:W-:Y:S05]  /*0580*/  BSYNC.RECONVERGENT B1 ;  /* 0x0000000000017941 */ /* 0x000fea0003800200 */
.L_x_35:
        /* <DEDUP_REMOVED lines=13> */
.L_x_39:
[----:B------:R-:W-:Y:S01]  /*0660*/  FMUL.FTZ R0, R5, R6 ;  /* 0x0000000605007220 */ /* 0x000fe20000410000 */
[----:B------:R-:W-:-:S03]  /*0670*/  FMUL.FTZ R6, R6, 0.5 ;  /* 0x3f00000006067820 */ /* 0x000fc60000410000 */
[----:B------:R-:W-:-:S04]  /*0680*/  FFMA R5, -R0, R0, R5 ;  /* 0x0000000000057223 */ /* 0x000fc80000000105 */
[----:B------:R-:W-:-:S07]  /*0690*/  FFMA R0, R5, R6, R0 ;  /* 0x0000000605007223 */ /* 0x000fce0000000000 */
.L_x_40:
[----:B------:R-:W-:Y:S05]  /*06a0*/  BSYNC.RECONVERGENT B1 ;  /* 0x0000000000017941 */ /* 0x000fea0003800200 */
.L_x_38:
        /* <DEDUP_REMOVED lines=13> */
.L_x_42:
[----:B------:R-:W-:Y:S01]  /*0780*/  FMUL.FTZ R0, R5, R6 ;  /* 0x0000000605007220 */ /* 0x000fe20000410000 */
[----:B------:R-:W-:-:S03]  /*0790*/  FMUL.FTZ R6, R6, 0.5 ;  /* 0x3f00000006067820 */ /* 0x000fc60000410000 */
[----:B------:R-:W-:-:S04]  /*07a0*/  FFMA R5, -R0, R0, R5 ;  /* 0x0000000000057223 */ /* 0x000fc80000000105 */
[----:B------:R-:W-:-:S07]  /*07b0*/  FFMA R0, R5, R6, R0 ;  /* 0x0000000605007223 */ /* 0x000fce0000000000 */
.L_x_43:
[----:B------:R-:W-:Y:S05]  /*07c0*/  BSYNC.RECONVERGENT B1 ;  /* 0x0000000000017941 */ /* 0x000fea0003800200 */
.L_x_41:
        /* <DEDUP_REMOVED lines=13> */
.L_x_45:
[----:B------:R-:W-:Y:S01]  /*08a0*/  FMUL.FTZ R0, R5, R6 ;  /* 0x0000000605007220 */ /* 0x000fe20000410000 */
[----:B------:R-:W-:-:S03]  /*08b0*/  FMUL.FTZ R6, R6, 0.5 ;  /* 0x3f00000006067820 */ /* 0x000fc60000410000 */
[----:B------:R-:W-:-:S04]  /*08c0*/  FFMA R5, -R0, R0, R5 ;  /* 0x0000000000057223 */ /* 0x000fc80000000105 */
[----:B------:R-:W-:-:S07]  /*08d0*/  FFMA R0, R5, R6, R0 ;  /* 0x0000000605007223 */ /* 0x000fce0000000000 */
.L_x_46:
[----:B------:R-:W-:Y:S05]  /*08e0*/  BSYNC.RECONVERGENT B1 ;  /* 0x0000000000017941 */ /* 0x000fea0003800200 */
.L_x_44:
        /* <DEDUP_REMOVED lines=9> */
[----:B------:R-:W-:-:S07]  /*0980*/  MOV R12, 0x9a0 ;  /* 0x000009a0000c7802 */ /* 0x000fce0000000f00 */
[----:B------:R-:W-:Y:S05]  /*0990*/  CALL.REL.NOINC `($__internal_4_$__cuda_sm20_sqrt_rn_f32_slowpath) ;  /* 0x00000000005c7944 */ /* 0x000fea0003c00000 */
[----:B------:R-:W-:Y:S01]  /*09a0*/  MOV R7, R0 ;  /* 0x0000000000077202 */ /* 0x000fe20000000f00 */
[----:B------:R-:W-:Y:S06]  /*09b0*/  BRA `(.L_x_49) ;  /* 0x0000000000107947 */ /* 0x000fec0003800000 */
.L_x_48:
[----:B------:R-:W-:Y:S01]  /*09c0*/  FMUL.FTZ R7, R0, R5 ;  /* 0x0000000500077220 */ /* 0x000fe20000410000 */
[----:B------:R-:W-:-:S03]  /*09d0*/  FMUL.FTZ R5, R5, 0.5 ;  /* 0x3f00000005057820 */ /* 0x000fc60000410000 */
[----:B------:R-:W-:-:S04]  /*09e0*/  FFMA R0, -R7, R7, R0 ;  /* 0x0000000707007223 */ /* 0x000fc80000000100 */
[----:B------:R-:W-:-:S07]  /*09f0*/  FFMA R7, R0, R5, R7 ;  /* 0x0000000500077223 */ /* 0x000fce0000000007 */
.L_x_49:
[----:B------:R-:W-:Y:S05]  /*0a00*/  BSYNC.RECONVERGENT B1 ;  /* 0x0000000000017941 */ /* 0x000fea0003800200 */
.L_x_47:
[----:B------:R-:W-:Y:S01]  /*0a10*/  FMUL R7, R7, 0.99000000953674316406 ;  /* 0x3f7d70a407077820 */ /* 0x000fe20000400000 */
[----:B------:R-:W-:Y:S06]  /*0a20*/  @P0 BRA `(.L_x_50) ;  /* 0xfffffff400b40947 */ /* 0x000fec000383ffff */
[----:B------:R-:W0:Y:S01]  /*0a30*/  LDC.64 R4, c[0x0][0x388] ;  /* 0x0000e200ff047b82 */ /* 0x000e220000000a00 */
[----:B------:R-:W-:Y:S02]  /*0a40*/  R2UR UR6, R8 ;  /* 0x00000000080672ca */ /* 0x000fe400000e0000 */
[----:B------:R-:W-:Y:S01]  /*0a50*/  R2UR UR7, R9 ;  /* 0x00000000090772ca */ /* 0x000fe200000e0000 */
[----:B0-----:R-:W-:-:S12]  /*0a60*/  IMAD.WIDE R4, R3, 0x4, R4 ;  /* 0x0000000403047825 */ /* 0x001fd800078e0204 */
[----:B------:R0:W-:Y:S02]  /*0a70*/  STG.E desc[UR6][R4.64], R7 ;  /* 0x0000000704007986 */ /* 0x0001e4000c101906 */
.L_x_25:
[----:B------:R-:W-:Y:S05]  /*0a80*/  BSYNC.RECONVERGENT B0 ;  /* 0x0000000000007941 */ /* 0x000fea0003800200 */
.L_x_24:
[----:B------:R-:W-:-:S13]  /*0a90*/  ISETP.NE.AND P0, PT, R2, RZ, PT ;  /* 0x000000ff0200720c */ /* 0x000fda0003f05270 */
[----:B------:R-:W-:Y:S05]  /*0aa0*/  @P0 EXIT ;  /* 0x000000000000094d */ /* 0x000fea0003800000 */
[----:B------:R-:W1:Y:S02]  /*0ab0*/  LDC R0, c[0x0][0x370] ;  /* 0x0000dc00ff007b82 */ /* 0x000e640000000800 */
[----:B-1----:R-:W-:-:S04]  /*0ac0*/  SHF.R.U32.HI R0, RZ, 0x1, R0 ;  /* 0x00000001ff007819 */ /* 0x002fc80000011600 */
[----:B------:R-:W-:-:S13]  /*0ad0*/  ISETP.NE.AND P0, PT, R0, UR4, PT ;  /* 0x0000000400007c0c */ /* 0x000fda000bf05270 */
[----:B------:R-:W-:Y:S05]  /*0ae0*/  @P0 EXIT ;  /* 0x000000000000094d */ /* 0x000fea0003800000 */
[----:B------:R-:W-:Y:S01]  /*0af0*/  PREEXIT ;  /* 0x000000000000782d */ /* 0x000fe20000000000 */
[----:B------:R-:W-:Y:S05]  /*0b00*/  EXIT ;  /* 0x000000000000794d */ /* 0x000fea0003800000 */
        .weak           $__internal_4_$__cuda_sm20_sqrt_rn_f32_slowpath
        .type           $__internal_4_$__cuda_sm20_sqrt_rn_f32_slowpath,@function
        .size           $__internal_4_$__cuda_sm20_sqrt_rn_f32_slowpath,(.L_x_57 - $__internal_4_$__cuda_sm20_sqrt_rn_f32_slowpath)
$__internal_4_$__cuda_sm20_sqrt_rn_f32_slowpath:
[----:B------:R-:W-:-:S13]  /*0b10*/  LOP3.LUT P1, RZ, R0, 0x7fffffff, RZ, 0xc0, !PT ;  /* 0x7fffffff00ff7812 */ /* 0x000fda000782c0ff */
[----:B------:R-:W-:Y:S01]  /*0b20*/  @!P1 MOV R5, R0 ;  /* 0x0000000000059202 */ /* 0x000fe20000000f00 */
[----:B------:R-:W-:Y:S06]  /*0b30*/  @!P1 BRA `(.L_x_51) ;  /* 0x0000000000409947 */ /* 0x000fec0003800000 */
[----:B------:R-:W-:-:S13]  /*0b40*/  FSETP.GEU.FTZ.AND P1, PT, R0, RZ, PT ;  /* 0x000000ff0000720b */ /* 0x000fda0003f3e000 */
[----:B------:R-:W-:Y:S01]  /*0b50*/  @!P1 MOV R5, 0x7fffffff ;  /* 0x7fffffff00059802 */ /* 0x000fe20000000f00 */
[----:B------:R-:W-:Y:S06]  /*0b60*/  @!P1 BRA `(.L_x_51) ;  /* 0x0000000000349947 */ /* 0x000fec0003800000 */
[----:B------:R-:W-:-:S13]  /*0b70*/  FSETP.GTU.FTZ.AND P1, PT, |R0|, +INF , PT ;  /* 0x7f8000000000780b */ /* 0x000fda0003f3c200 */
[----:B------:R-:W-:Y:S01]  /*0b80*/  @P1 FADD.FTZ R5, R0, 1 ;  /* 0x3f80000000051421 */ /* 0x000fe20000010000 */
[----:B------:R-:W-:Y:S06]  /*0b90*/  @P1 BRA `(.L_x_51) ;  /* 0x0000000000281947 */ /* 0x000fec0003800000 */
[----:B------:R-:W-:-:S13]  /*0ba0*/  FSETP.NEU.FTZ.AND P1, PT, |R0|, +INF , PT ;  /* 0x7f8000000000780b */ /* 0x000fda0003f3d200 */
[----:B------:R-:W-:-:S04]  /*0bb0*/  @P1 FFMA R6, R0, 1.84467440737095516160e+19, RZ ;  /* 0x5f80000000061823 */ /* 0x000fc800000000ff */
[----:B------:R-:W0:Y:S02]  /*0bc0*/  @P1 MUFU.RSQ R5, R6 ;  /* 0x0000000600051308 */ /* 0x000e240000001400 */
[----:B0-----:R-:W-:Y:S01]  /*0bd0*/  @P1 FMUL.FTZ R7, R6, R5 ;  /* 0x0000000506071220 */ /* 0x001fe20000410000 */
[----:B------:R-:W-:Y:S01]  /*0be0*/  @P1 FMUL.FTZ R11, R5, 0.5 ;  /* 0x3f000000050b1820 */ /* 0x000fe20000410000 */
[----:B------:R-:W-:Y:S02]  /*0bf0*/  @!P1 MOV R5, R0 ;  /* 0x0000000000059202 */ /* 0x000fe40000000f00 */
[----:B------:R-:W-:-:S04]  /*0c00*/  @P1 FADD.FTZ R10, -R7, -RZ ;  /* 0x800000ff070a1221 */ /* 0x000fc80000010100 */
[----:B------:R-:W-:-:S04]  /*0c10*/  @P1 FFMA R10, R7, R10, R6 ;  /* 0x0000000a070a1223 */ /* 0x000fc80000000006 */
[----:B------:R-:W-:-:S04]  /*0c20*/  @P1 FFMA R10, R10, R11, R7 ;  /* 0x0000000b0a0a1223 */ /* 0x000fc80000000007 */
[----:B------:R-:W-:-:S07]  /*0c30*/  @P1 FMUL.FTZ R5, R10, 2.3283064365386962891e-10 ;  /* 0x2f8000000a051820 */ /* 0x000fce0000410000 */
.L_x_51:
[----:B------:R-:W-:Y:S01]  /*0c40*/  HFMA2 R7, -RZ, RZ, 0, 0 ;  /* 0x00000000ff077431 */ /* 0x000fe200000001ff */
[----:B------:R-:W-:Y:S02]  /*0c50*/  MOV R6, R12 ;  /* 0x0000000c00067202 */ /* 0x000fe40000000f00 */
[----:B------:R-:W-:Y:S02]  /*0c60*/  MOV R0, R5 ;  /* 0x0000000500007202 */ /* 0x000fe40000000f00 */
[----:B------:R-:W-:Y:S05]  /*0c70*/  RET.REL.NODEC R6 `(_Z14producerKernelPKfPfi) ;  /* 0xfffffff006e07950 */ /* 0x000fea0003c3ffff */
.L_x_52:
        /* <DEDUP_REMOVED lines=16> */
.L_x_57:


//--------------------- .nv.shared._Z20consumer2KernelNoPDLPKfS0_Pfi --------------------------
	.section	.nv.shared._Z20consumer2KernelNoPDLPKfS0_Pfi,"aw",@nobits
	.sectionflags	@""
	.align	4
.nv.shared._Z20consumer2KernelNoPDLPKfS0_Pfi:
	.zero		33792


//--------------------- .nv.shared.reserved.0     --------------------------
	.section	.nv.shared.reserved.0,"aw",@nobits
	.weak		__nv_reservedSMEM_offset_0_alias
	.size		__nv_reservedSMEM_offset_0_alias, 0, 64
	.other		__nv_reservedSMEM_offset_0_alias,@"STO_CUDA_RESERVED_SHARED STV_DEFAULT"
__nv_reservedSMEM_offset_0_alias:
	.zero		0
	.zero		64


//--------------------- .nv.shared._Z20consumer1KernelNoPDLPKfS0_Pfi --------------------------
	.section	.nv.shared._Z20consumer1KernelNoPDLPKfS0_Pfi,"aw",@nobits
	.sectionflags	@""
	.align	4
.nv.shared._Z20consumer1KernelNoPDLPKfS0_Pfi:
	.zero		33792


//--------------------- .nv.shared._Z15consumer2KernelPKfS0_Pfi --------------------------
	.section	.nv.shared._Z15consumer2KernelPKfS0_Pfi,"aw",@nobits
	.sectionflags	@""
	.align	4
.nv.shared._Z15consumer2KernelPKfS0_Pfi:
	.zero		33792


//--------------------- .nv.shared._Z15consumer1KernelPKfS0_Pfi --------------------------
	.section	.nv.shared._Z15consumer1KernelPKfS0_Pfi,"aw",@nobits
	.sectionflags	@""
	.align	4
.nv.shared._Z15consumer1KernelPKfS0_Pfi:
	.zero		33792


//--------------------- .nv.constant0._Z20consumer2KernelNoPDLPKfS0_Pfi --------------------------
	.section	.nv.constant0._Z20consumer2KernelNoPDLPKfS0_Pfi,"a",@progbits
	.sectionflags	@""
	.align	4
.nv.constant0._Z20consumer2KernelNoPDLPKfS0_Pfi:
	.zero		924


//--------------------- .nv.constant0._Z20consumer1KernelNoPDLPKfS0_Pfi --------------------------
	.section	.nv.constant0._Z20consumer1KernelNoPDLPKfS0_Pfi,"a",@progbits
	.sectionflags	@""
	.align	4
.nv.constant0._Z20consumer1KernelNoPDLPKfS0_Pfi:
	.zero		924


//--------------------- .nv.constant0._Z15consumer2KernelPKfS0_Pfi --------------------------
	.section	.nv.constant0._Z15consumer2KernelPKfS0_Pfi,"a",@progbits
	.sectionflags	@""
	.align	4
.nv.constant0._Z15consumer2KernelPKfS0_Pfi:
	.zero		924


//--------------------- .nv.constant0._Z15consumer1KernelPKfS0_Pfi --------------------------
	.section	.nv.constant0._Z15consumer1KernelPKfS0_Pfi,"a",@progbits
	.sectionflags	@""
	.align	4
.nv.constant0._Z15consumer1KernelPKfS0_Pfi:
	.zero		924


//--------------------- .nv.constant0._Z14producerKernelPKfPfi --------------------------
	.section	.nv.constant0._Z14producerKernelPKfPfi,"a",@progbits
	.sectionflags	@""
	.align	4
.nv.constant0._Z14producerKernelPKfPfi:
	.zero		916


//--------------------- SYMBOLS --------------------------

	.type		.nv.reservedSmem.offset0,@object
	.size		.nv.reservedSmem.offset0,0x4
	.type		.nv.reservedSmem.cap,@object
	.size		.nv.reservedSmem.cap,0x4
